	.target	sm_90a

	.elftype	@"ET_EXEC"


//--------------------- .note.nv.tkinfo           --------------------------
	.section	.note.nv.tkinfo,"",@"SHT_NOTE"
	.sectionflags	@"SHF_NOTE_NV_TKINFO"
	.tkinfo
        /*0018*/ 	.word	0x00000002
        /*0030*/ 	.string	""
        /*0030*/ 	.string	"ptxas"
        /*0030*/ 	.string	"Cuda compilation tools, release 13.0, V13.0.88"
        /*0030*/ 	.string	"Build cuda_13.0.r13.0/compiler.36424714_0"
        /*0030*/ 	.string	"-arch sm_90a -m 64 "



//--------------------- .note.nv.cuinfo           --------------------------
	.section	.note.nv.cuinfo,"",@"SHT_NOTE"
	.sectionflags	@"SHF_NOTE_NV_CUINFO"
        /*0018*/ 	.short	0x0002
        /*001a*/ 	.short	0x005a
        /*001c*/ 	.short	0x0082
	.zero		2


//--------------------- .nv.info                  --------------------------
	.section	.nv.info,"",@"SHT_CUDA_INFO"
	.align	4


	//----- nvinfo : EIATTR_REGCOUNT
	.align		4
        /*0000*/ 	.byte	0x04, 0x2f
        /*0002*/ 	.short	(.L_12 - .L_11)
	.align		4
.L_11:
        /*0004*/ 	.word	index@(_ZN7cutlass13device_kernelINS_4gemm6kernel13GemmUniversalIN4cute5tupleIJiiiiEEENS1_10collective13CollectiveMmaINS1_37MainloopSm90TmaGmmaWarpSpecializedFP8ILi9ENS5_IJNS4_1CILi1EEENSA_ILi8EEESB_EEENS1_32KernelTmaWarpSpecializedPingpongEEENS5_IJNSA_ILi64EEENSA_ILi128EEESH_EEENS_12float_e4m3_tENS5_IJlSB_lEEESJ_SK_NS4_8TiledMMAINS4_8MMA_AtomIJNS4_4SM904GMMA31MMA_64x128x32_F32E4M3E4M3_SS_TNILNSO_7ScaleInE1ELSQ_1EEEEEENS4_6LayoutINS5_IJSB_SB_SB_EEENS5_IJNSA_ILi0EEESV_SV_EEEEENS5_IJNS4_10UnderscoreESY_SY_EEEEENS4_23SM90_TMA_LOAD_MULTICASTENS4_14ComposedLayoutINS4_7SwizzleILi3ELi4ELi3EEENS4_18smem_ptr_flag_bitsILi8EEENST_INS5_IJSC_SH_EEENS5_IJSH_SB_EEEEEEEvNS4_8identityENS4_13SM90_TMA_LOADES1A_vS1B_EENS_8epilogue10collective6detail29Sm90TmaWarpSpecializedAdapterINS1F_15DefaultEpilogueISJ_SK_SK_NS1E_6thread17LinearCombinationISJ_Li1EffLNS1J_9ScaleType4KindE0ELNS_15FloatRoundStyleE2ESJ_EENS1_15EpilogueDefaultEEEEEvvEEEEvNT_6ParamsE)
        /*0008*/ 	.word	0x000000a8


	//----- nvinfo : EIATTR_FRAME_SIZE
	.align		4
.L_12:
        /*000c*/ 	.byte	0x04, 0x11
        /*000e*/ 	.short	(.L_14 - .L_13)
	.align		4
.L_13:
        /*0010*/ 	.word	index@(_ZN7cutlass13device_kernelINS_4gemm6kernel13GemmUniversalIN4cute5tupleIJiiiiEEENS1_10collective13CollectiveMmaINS1_37MainloopSm90TmaGmmaWarpSpecializedFP8ILi9ENS5_IJNS4_1CILi1EEENSA_ILi8EEESB_EEENS1_32KernelTmaWarpSpecializedPingpongEEENS5_IJNSA_ILi64EEENSA_ILi128EEESH_EEENS_12float_e4m3_tENS5_IJlSB_lEEESJ_SK_NS4_8TiledMMAINS4_8MMA_AtomIJNS4_4SM904GMMA31MMA_64x128x32_F32E4M3E4M3_SS_TNILNSO_7ScaleInE1ELSQ_1EEEEEENS4_6LayoutINS5_IJSB_SB_SB_EEENS5_IJNSA_ILi0EEESV_SV_EEEEENS5_IJNS4_10UnderscoreESY_SY_EEEEENS4_23SM90_TMA_LOAD_MULTICASTENS4_14ComposedLayoutINS4_7SwizzleILi3ELi4ELi3EEENS4_18smem_ptr_flag_bitsILi8EEENST_INS5_IJSC_SH_EEENS5_IJSH_SB_EEEEEEEvNS4_8identityENS4_13SM90_TMA_LOADES1A_vS1B_EENS_8epilogue10collective6detail29Sm90TmaWarpSpecializedAdapterINS1F_15DefaultEpilogueISJ_SK_SK_NS1E_6thread17LinearCombinationISJ_Li1EffLNS1J_9ScaleType4KindE0ELNS_15FloatRoundStyleE2ESJ_EENS1_15EpilogueDefaultEEEEEvvEEEEvNT_6ParamsE)
        /*0014*/ 	.word	0x00000000


	//----- nvinfo : EIATTR_MIN_STACK_SIZE
	.align		4
.L_14:
        /*0018*/ 	.byte	0x04, 0x12
        /*001a*/ 	.short	(.L_16 - .L_15)
	.align		4
.L_15:
        /*001c*/ 	.word	index@(_ZN7cutlass13device_kernelINS_4gemm6kernel13GemmUniversalIN4cute5tupleIJiiiiEEENS1_10collective13CollectiveMmaINS1_37MainloopSm90TmaGmmaWarpSpecializedFP8ILi9ENS5_IJNS4_1CILi1EEENSA_ILi8EEESB_EEENS1_32KernelTmaWarpSpecializedPingpongEEENS5_IJNSA_ILi64EEENSA_ILi128EEESH_EEENS_12float_e4m3_tENS5_IJlSB_lEEESJ_SK_NS4_8TiledMMAINS4_8MMA_AtomIJNS4_4SM904GMMA31MMA_64x128x32_F32E4M3E4M3_SS_TNILNSO_7ScaleInE1ELSQ_1EEEEEENS4_6LayoutINS5_IJSB_SB_SB_EEENS5_IJNSA_ILi0EEESV_SV_EEEEENS5_IJNS4_10UnderscoreESY_SY_EEEEENS4_23SM90_TMA_LOAD_MULTICASTENS4_14ComposedLayoutINS4_7SwizzleILi3ELi4ELi3EEENS4_18smem_ptr_flag_bitsILi8EEENST_INS5_IJSC_SH_EEENS5_IJSH_SB_EEEEEEEvNS4_8identityENS4_13SM90_TMA_LOADES1A_vS1B_EENS_8epilogue10collective6detail29Sm90TmaWarpSpecializedAdapterINS1F_15DefaultEpilogueISJ_SK_SK_NS1E_6thread17LinearCombinationISJ_Li1EffLNS1J_9ScaleType4KindE0ELNS_15FloatRoundStyleE2ESJ_EENS1_15EpilogueDefaultEEEEEvvEEEEvNT_6ParamsE)
        /*0020*/ 	.word	0x00000000
.L_16:


//--------------------- .nv.compat                --------------------------
	.section	.nv.compat,"",@"SHT_CUDA_COMPAT_INFO"
	.align	4
        /*0000*/ 	.byte	0x02, 0x09, 0x01, 0x00, 0x02, 0x02, 0x04, 0x00, 0x02, 0x05, 0x05, 0x00, 0x03, 0x07, 0x01, 0x01
        /*0010*/ 	.byte	0x02, 0x03, 0x01, 0x00, 0x02, 0x06, 0x01, 0x00, 0x04, 0x0b, 0x08, 0x00, 0x00, 0x00, 0x00, 0x00
        /*0020*/ 	.byte	0x00, 0x00, 0x00, 0x00


//--------------------- .nv.info._ZN7cutlass13device_kernelINS_4gemm6kernel13GemmUniversalIN4cute5tupleIJiiiiEEENS1_10collective13CollectiveMmaINS1_37MainloopSm90TmaGmmaWarpSpecializedFP8ILi9ENS5_IJNS4_1CILi1EEENSA_ILi8EEESB_EEENS1_32KernelTmaWarpSpecializedPingpongEEENS5_IJNSA_ILi64EEENSA_ILi128EEESH_EEENS_12float_e4m3_tENS5_IJlSB_lEEESJ_SK_NS4_8TiledMMAINS4_8MMA_AtomIJNS4_4SM904GMMA31MMA_64x128x32_F32E4M3E4M3_SS_TNILNSO_7ScaleInE1ELSQ_1EEEEEENS4_6LayoutINS5_IJSB_SB_SB_EEENS5_IJNSA_ILi0EEESV_SV_EEEEENS5_IJNS4_10UnderscoreESY_SY_EEEEENS4_23SM90_TMA_LOAD_MULTICASTENS4_14ComposedLayoutINS4_7SwizzleILi3ELi4ELi3EEENS4_18smem_ptr_flag_bitsILi8EEENST_INS5_IJSC_SH_EEENS5_IJSH_SB_EEEEEEEvNS4_8identityENS4_13SM90_TMA_LOADES1A_vS1B_EENS_8epilogue10collective6detail29Sm90TmaWarpSpecializedAdapterINS1F_15DefaultEpilogueISJ_SK_SK_NS1E_6thread17LinearCombinationISJ_Li1EffLNS1J_9ScaleType4KindE0ELNS_15FloatRoundStyleE2ESJ_EENS1_15EpilogueDefaultEEEEEvvEEEEvNT_6ParamsE --------------------------
	.section	.nv.info._ZN7cutlass13device_kernelINS_4gemm6kernel13GemmUniversalIN4cute5tupleIJiiiiEEENS1_10collective13CollectiveMmaINS1_37MainloopSm90TmaGmmaWarpSpecializedFP8ILi9ENS5_IJNS4_1CILi1EEENSA_ILi8EEESB_EEENS1_32KernelTmaWarpSpecializedPingpongEEENS5_IJNSA_ILi64EEENSA_ILi128EEESH_EEENS_12float_e4m3_tENS5_IJlSB_lEEESJ_SK_NS4_8TiledMMAINS4_8MMA_AtomIJNS4_4SM904GMMA31MMA_64x128x32_F32E4M3E4M3_SS_TNILNSO_7ScaleInE1ELSQ_1EEEEEENS4_6LayoutINS5_IJSB_SB_SB_EEENS5_IJNSA_ILi0EEESV_SV_EEEEENS5_IJNS4_10UnderscoreESY_SY_EEEEENS4_23SM90_TMA_LOAD_MULTICASTENS4_14ComposedLayoutINS4_7SwizzleILi3ELi4ELi3EEENS4_18smem_ptr_flag_bitsILi8EEENST_INS5_IJSC_SH_EEENS5_IJSH_SB_EEEEEEEvNS4_8identityENS4_13SM90_TMA_LOADES1A_vS1B_EENS_8epilogue10collective6detail29Sm90TmaWarpSpecializedAdapterINS1F_15DefaultEpilogueISJ_SK_SK_NS1E_6thread17LinearCombinationISJ_Li1EffLNS1J_9ScaleType4KindE0ELNS_15FloatRoundStyleE2ESJ_EENS1_15EpilogueDefaultEEEEEvvEEEEvNT_6ParamsE,"",@"SHT_CUDA_INFO"
	.sectionflags	@""
	.align	4


	//----- nvinfo : EIATTR_CUDA_API_VERSION
	.align		4
        /*0000*/ 	.byte	0x04, 0x37
        /*0002*/ 	.short	(.L_18 - .L_17)
.L_17:
        /*0004*/ 	.word	0x00000082


	//----- nvinfo : EIATTR_KPARAM_INFO
	.align		4
.L_18:
        /*0008*/ 	.byte	0x04, 0x17
        /*000a*/ 	.short	(.L_20 - .L_19)
.L_19:
        /*000c*/ 	.word	0x00000000
        /*0010*/ 	.short	0x0000
        /*0012*/ 	.short	0x0070
        /*0014*/ 	.byte	0x00, 0xf0, 0x01, 0x10


	//----- nvinfo : EIATTR_SPARSE_MMA_MASK
	.align		4
.L_20:
        /*0018*/ 	.byte	0x03, 0x50
        /*001a*/ 	.short	0x0000


	//----- nvinfo : EIATTR_MAXREG_COUNT
	.align		4
        /*001c*/ 	.byte	0x03, 0x1b
        /*001e*/ 	.short	0x00a8


	//----- nvinfo : EIATTR_NUM_BARRIERS
	.align		4
        /*0020*/ 	.byte	0x02, 0x4c
        /*0022*/ 	.byte	0x01
	.zero		1


	//----- nvinfo : EIATTR_MERCURY_ISA_VERSION
	.align		4
        /*0024*/ 	.byte	0x03, 0x5f
        /*0026*/ 	.short	0x0101


	//----- nvinfo : EIATTR_INT_WARP_WIDE_INSTR_OFFSETS
	.align		4
        /*0028*/ 	.byte	0x04, 0x31
        /*002a*/ 	.short	(.L_22 - .L_21)


	//   ....[0]....
.L_21:
        /*002c*/ 	.word	0x00000580


	//   ....[1]....
        /*0030*/ 	.word	0x000005c0


	//   ....[2]....
        /*0034*/ 	.word	0x00000710


	//   ....[3]....
        /*0038*/ 	.word	0x00000720


	//   ....[4]....
        /*003c*/ 	.word	0x00000740


	//   ....[5]....
        /*0040*/ 	.word	0x00000750


	//   ....[6]....
        /*0044*/ 	.word	0x000007e0


	//   ....[7]....
        /*0048*/ 	.word	0x00000840


	//   ....[8]....
        /*004c*/ 	.word	0x000032c0


	//----- nvinfo : EIATTR_COOP_GROUP_MASK_REGIDS
	.align		4
.L_22:
        /*0050*/ 	.byte	0x04, 0x29
        /*0052*/ 	.short	(.L_24 - .L_23)


	//   ....[0]....
.L_23:
        /*0054*/ 	.word	0xffffffff


	//   ....[1]....
        /*0058*/ 	.word	0xffffffff


	//   ....[2]....
        /*005c*/ 	.word	0xffffffff


	//   ....[3]....
        /*0060*/ 	.word	0xffffffff


	//   ....[4]....
        /*0064*/ 	.word	0xffffffff


	//   ....[5]....
        /*0068*/ 	.word	0xffffffff


	//   ....[6]....
        /*006c*/ 	.word	0xffffffff


	//----- nvinfo : EIATTR_COOP_GROUP_INSTR_OFFSETS
	.align		4
.L_24:
        /*0070*/ 	.byte	0x04, 0x28
        /*0072*/ 	.short	(.L_26 - .L_25)


	//   ....[0]....
.L_25:
        /*0074*/ 	.word	0x00000060


	//   ....[1]....
        /*0078*/ 	.word	0x00000070


	//   ....[2]....
        /*007c*/ 	.word	0x00000130


	//   ....[3]....
        /*0080*/ 	.word	0x000003a0


	//   ....[4]....
        /*0084*/ 	.word	0x000003e0


	//   ....[5]....
        /*0088*/ 	.word	0x00000460


	//   ....[6]....
        /*008c*/ 	.word	0x000009a0


	//----- nvinfo : EIATTR_REG_RECONFIG
	.align		4
.L_26:
        /*0090*/ 	.byte	0x01, 0x54
	.zero		2


	//----- nvinfo : EIATTR_MBARRIER_INSTR_OFFSETS
	.align		4
        /*0094*/ 	.byte	0x04, 0x39
        /*0096*/ 	.short	(.L_28 - .L_27)


	//   ....[0]....
.L_27:
        /*0098*/ 	.word	0x00000260
        /*009c*/ 	.word	0x000000ff
        /*00a0*/ 	.word	0x00000000
        /*00a4*/ 	.short	0x0100
        /*00a6*/ 	.byte	0x08
	.zero		1


	//   ....[1]....
        /*00a8*/ 	.word	0x00000270
        /*00ac*/ 	.word	0x000000ff
        /*00b0*/ 	.word	0x00000048
        /*00b4*/ 	.short	0x0100
        /*00b6*/ 	.byte	0x08
	.zero		1


	//   ....[2]....
        /*00b8*/ 	.word	0x00000280
        /*00bc*/ 	.word	0x000000ff
        /*00c0*/ 	.word	0x00000008
        /*00c4*/ 	.short	0x0100
        /*00c6*/ 	.byte	0x08
	.zero		1


	//   ....[3]....
        /*00c8*/ 	.word	0x00000290
        /*00cc*/ 	.word	0x000000ff
        /*00d0*/ 	.word	0x00000050
        /*00d4*/ 	.short	0x0100
        /*00d6*/ 	.byte	0x08
	.zero		1


	//   ....[4]....
        /*00d8*/ 	.word	0x000002a0
        /*00dc*/ 	.word	0x000000ff
        /*00e0*/ 	.word	0x00000010
        /*00e4*/ 	.short	0x0100
        /*00e6*/ 	.byte	0x08
	.zero		1


	//   ....[5]....
        /*00e8*/ 	.word	0x000002b0
        /*00ec*/ 	.word	0x000000ff
        /*00f0*/ 	.word	0x00000058
        /*00f4*/ 	.short	0x0100
        /*00f6*/ 	.byte	0x08
	.zero		1


	//   ....[6]....
        /*00f8*/ 	.word	0x000002c0
        /*00fc*/ 	.word	0x000000ff
        /*0100*/ 	.word	0x00000018
        /*0104*/ 	.short	0x0100
        /*0106*/ 	.byte	0x08
	.zero		1


	//   ....[7]....
        /*0108*/ 	.word	0x000002d0
        /*010c*/ 	.word	0x000000ff
        /*0110*/ 	.word	0x00000060
        /*0114*/ 	.short	0x0100
        /*0116*/ 	.byte	0x08
	.zero		1


	//   ....[8]....
        /*0118*/ 	.word	0x000002e0
        /*011c*/ 	.word	0x000000ff
        /*0120*/ 	.word	0x00000020
        /*0124*/ 	.short	0x0100
        /*0126*/ 	.byte	0x08
	.zero		1


	//   ....[9]....
        /*0128*/ 	.word	0x000002f0
        /*012c*/ 	.word	0x000000ff
        /*0130*/ 	.word	0x00000068
        /*0134*/ 	.short	0x0100
        /*0136*/ 	.byte	0x08
	.zero		1


	//   ....[10]....
        /*0138*/ 	.word	0x00000300
        /*013c*/ 	.word	0x000000ff
        /*0140*/ 	.word	0x00000028
        /*0144*/ 	.short	0x0100
        /*0146*/ 	.byte	0x08
	.zero		1


	//   ....[11]....
        /*0148*/ 	.word	0x00000310
        /*014c*/ 	.word	0x000000ff
        /*0150*/ 	.word	0x00000070
        /*0154*/ 	.short	0x0100
        /*0156*/ 	.byte	0x08
	.zero		1


	//   ....[12]....
        /*0158*/ 	.word	0x00000320
        /*015c*/ 	.word	0x000000ff
        /*0160*/ 	.word	0x00000030
        /*0164*/ 	.short	0x0100
        /*0166*/ 	.byte	0x08
	.zero		1


	//   ....[13]....
        /*0168*/ 	.word	0x00000330
        /*016c*/ 	.word	0x000000ff
        /*0170*/ 	.word	0x00000078
        /*0174*/ 	.short	0x0100
        /*0176*/ 	.byte	0x08
	.zero		1


	//   ....[14]....
        /*0178*/ 	.word	0x00000340
        /*017c*/ 	.word	0x000000ff
        /*0180*/ 	.word	0x00000038
        /*0184*/ 	.short	0x0100
        /*0186*/ 	.byte	0x08
	.zero		1


	//   ....[15]....
        /*0188*/ 	.word	0x00000350
        /*018c*/ 	.word	0x000000ff
        /*0190*/ 	.word	0x00000080
        /*0194*/ 	.short	0x0100
        /*0196*/ 	.byte	0x08
	.zero		1


	//   ....[16]....
        /*0198*/ 	.word	0x00000360
        /*019c*/ 	.word	0x000000ff
        /*01a0*/ 	.word	0x00000040
        /*01a4*/ 	.short	0x0100
        /*01a6*/ 	.byte	0x08
	.zero		1


	//   ....[17]....
        /*01a8*/ 	.word	0x00000370
        /*01ac*/ 	.word	0x000000ff
        /*01b0*/ 	.word	0x00000088
        /*01b4*/ 	.short	0x0100
        /*01b6*/ 	.byte	0x08
	.zero		1


	//   ....[18]....
        /*01b8*/ 	.word	0x00000870
        /*01bc*/ 	.word	0x000000ff
        /*01c0*/ 	.word	0x000000c0
        /*01c4*/ 	.short	0x0100
        /*01c6*/ 	.byte	0x08
	.zero		1


	//   ....[19]....
        /*01c8*/ 	.word	0x00000900
        /*01cc*/ 	.word	0x000000ff
        /*01d0*/ 	.word	0x000000c8
        /*01d4*/ 	.short	0x0100
        /*01d6*/ 	.byte	0x08
	.zero		1


	//   ....[20]....
        /*01d8*/ 	.word	0x00000920
        /*01dc*/ 	.word	0x000000ff
        /*01e0*/ 	.word	0x000000a0
        /*01e4*/ 	.short	0x0100
        /*01e6*/ 	.byte	0x09
	.zero		1


	//   ....[21]....
        /*01e8*/ 	.word	0x00000930
        /*01ec*/ 	.word	0x000000ff
        /*01f0*/ 	.word	0x000000a8
        /*01f4*/ 	.short	0x0100
        /*01f6*/ 	.byte	0x09
	.zero		1


	//   ....[22]....
        /*01f8*/ 	.word	0x00000940
        /*01fc*/ 	.word	0x000000ff
        /*0200*/ 	.word	0x000000b0
        /*0204*/ 	.short	0x0100
        /*0206*/ 	.byte	0x09
	.zero		1


	//   ....[23]....
        /*0208*/ 	.word	0x00000950
        /*020c*/ 	.word	0x000000ff
        /*0210*/ 	.word	0x000000b8
        /*0214*/ 	.short	0x0100
        /*0216*/ 	.byte	0x09
	.zero		1


	//   ....[24]....
        /*0218*/ 	.word	0x000016b0
        /*021c*/ 	.word	0x000000ff
        /*0220*/ 	.word	0xfffffff8
        /*0224*/ 	.short	0x010a
        /*0226*/ 	.byte	0x0b
	.zero		1


	//   ....[25]....
        /*0228*/ 	.word	0x00001b90
        /*022c*/ 	.word	0x000000ff
        /*0230*/ 	.word	0x00000000
        /*0234*/ 	.short	0x010a
        /*0236*/ 	.byte	0x06
	.zero		1


	//   ....[26]....
        /*0238*/ 	.word	0x00001bd0
        /*023c*/ 	.word	0x000000ff
        /*0240*/ 	.word	0x00000000
        /*0244*/ 	.short	0x010a
        /*0246*/ 	.byte	0x06
	.zero		1


	//   ....[27]....
        /*0248*/ 	.word	0x00002590
        /*024c*/ 	.word	0x000000ff
        /*0250*/ 	.word	0x00000000
        /*0254*/ 	.short	0x010a
        /*0256*/ 	.byte	0x10
	.zero		1


	//   ....[28]....
        /*0258*/ 	.word	0x000025d0
        /*025c*/ 	.word	0x000000ff
        /*0260*/ 	.word	0x00000000
        /*0264*/ 	.short	0x010a
        /*0266*/ 	.byte	0x10
	.zero		1


	//   ....[29]....
        /*0268*/ 	.word	0x00002cf0
        /*026c*/ 	.word	0x00000015
        /*0270*/ 	.word	0x00000000
        /*0274*/ 	.short	0x0101
        /*0276*/ 	.byte	0x3f
	.zero		1


	//   ....[30]....
        /*0278*/ 	.word	0x00003260
        /*027c*/ 	.word	0x00000013
        /*0280*/ 	.word	0x00000000
        /*0284*/ 	.short	0x0101
        /*0286*/ 	.byte	0x16
	.zero		1


	//   ....[31]....
        /*0288*/ 	.word	0x00003370
        /*028c*/ 	.word	0x00000013
        /*0290*/ 	.word	0x00000000
        /*0294*/ 	.short	0x0101
        /*0296*/ 	.byte	0x3f
	.zero		1


	//   ....[32]....
        /*0298*/ 	.word	0x00003420
        /*029c*/ 	.word	0x000000ff
        /*02a0*/ 	.word	0x00000008
        /*02a4*/ 	.short	0x010a
        /*02a6*/ 	.byte	0x0b
	.zero		1


	//   ....[33]....
        /*02a8*/ 	.word	0x00007cc0
        /*02ac*/ 	.word	0x00000004
        /*02b0*/ 	.word	0x00000000
        /*02b4*/ 	.short	0x0101
        /*02b6*/ 	.byte	0x16
	.zero		1


	//   ....[34]....
        /*02b8*/ 	.word	0x000085e0
        /*02bc*/ 	.word	0x00000013
        /*02c0*/ 	.word	0x00000048
        /*02c4*/ 	.short	0x010a
        /*02c6*/ 	.byte	0x3f
	.zero		1


	//   ....[35]....
        /*02c8*/ 	.word	0x00008970
        /*02cc*/ 	.word	0x0000000a
        /*02d0*/ 	.word	0x000000c8
        /*02d4*/ 	.short	0x0101
        /*02d6*/ 	.byte	0x3f
	.zero		1


	//   ....[36]....
        /*02d8*/ 	.word	0x000090d0
        /*02dc*/ 	.word	0x00000005
        /*02e0*/ 	.word	0x00000000
        /*02e4*/ 	.short	0x010a
        /*02e6*/ 	.byte	0x3f
	.zero		1


	//   ....[37]....
        /*02e8*/ 	.word	0x00009150
        /*02ec*/ 	.word	0x00000007
        /*02f0*/ 	.word	0x00000000
        /*02f4*/ 	.short	0x010a
        /*02f6*/ 	.byte	0x3f
	.zero		1


	//   ....[38]....
        /*02f8*/ 	.word	0x000091e0
        /*02fc*/ 	.word	0x00000006
        /*0300*/ 	.word	0x00000000
        /*0304*/ 	.short	0x010a
        /*0306*/ 	.byte	0x3f
	.zero		1


	//   ....[39]....
        /*0308*/ 	.word	0x00009270
        /*030c*/ 	.word	0x00000009
        /*0310*/ 	.word	0x00000000
        /*0314*/ 	.short	0x010a
        /*0316*/ 	.byte	0x3f
	.zero		1


	//   ....[40]....
        /*0318*/ 	.word	0x00009300
        /*031c*/ 	.word	0x00000006
        /*0320*/ 	.word	0x00000000
        /*0324*/ 	.short	0x010a
        /*0326*/ 	.byte	0x3f
	.zero		1


	//   ....[41]....
        /*0328*/ 	.word	0x00009390
        /*032c*/ 	.word	0x00000009
        /*0330*/ 	.word	0x00000000
        /*0334*/ 	.short	0x010a
        /*0336*/ 	.byte	0x3f
	.zero		1


	//   ....[42]....
        /*0338*/ 	.word	0x00009420
        /*033c*/ 	.word	0x00000008
        /*0340*/ 	.word	0x00000000
        /*0344*/ 	.short	0x010a
        /*0346*/ 	.byte	0x3f
	.zero		1


	//   ....[43]....
        /*0348*/ 	.word	0x000094b0
        /*034c*/ 	.word	0x0000000b
        /*0350*/ 	.word	0x00000000
        /*0354*/ 	.short	0x010a
        /*0356*/ 	.byte	0x3f
	.zero		1


	//   ....[44]....
        /*0358*/ 	.word	0x00009540
        /*035c*/ 	.word	0x00000003
        /*0360*/ 	.word	0x00000000
        /*0364*/ 	.short	0x010a
        /*0366*/ 	.byte	0x3f
	.zero		1


	//   ....[45]....
        /*0368*/ 	.word	0x000095b0
        /*036c*/ 	.word	0x00000012
        /*0370*/ 	.word	0xfffffff8
        /*0374*/ 	.short	0x010a
        /*0376*/ 	.byte	0x3f
	.zero		1


	//   ....[46]....
        /*0378*/ 	.word	0x00009610
        /*037c*/ 	.word	0x00000012
        /*0380*/ 	.word	0x00000000
        /*0384*/ 	.short	0x010a
        /*0386*/ 	.byte	0x3f
	.zero		1


	//   ....[47]....
        /*0388*/ 	.word	0x00009670
        /*038c*/ 	.word	0x00000015
        /*0390*/ 	.word	0x00000000
        /*0394*/ 	.short	0x010a
        /*0396*/ 	.byte	0x3f
	.zero		1


	//   ....[48]....
        /*0398*/ 	.word	0x000096d0
        /*039c*/ 	.word	0x00000013
        /*03a0*/ 	.word	0x00000008
        /*03a4*/ 	.short	0x010a
        /*03a6*/ 	.byte	0x3f
	.zero		1


	//   ....[49]....
        /*03a8*/ 	.word	0x000097a0
        /*03ac*/ 	.word	0x00000013
        /*03b0*/ 	.word	0x00000048
        /*03b4*/ 	.short	0x010a
        /*03b6*/ 	.byte	0x3f
	.zero		1


	//   ....[50]....
        /*03b8*/ 	.word	0x00009880
        /*03bc*/ 	.word	0x00000005
        /*03c0*/ 	.word	0x00000000
        /*03c4*/ 	.short	0x010a
        /*03c6*/ 	.byte	0x3f
	.zero		1


	//   ....[51]....
        /*03c8*/ 	.word	0x000098d0
        /*03cc*/ 	.word	0x00000007
        /*03d0*/ 	.word	0x00000000
        /*03d4*/ 	.short	0x010a
        /*03d6*/ 	.byte	0x3f
	.zero		1


	//   ....[52]....
        /*03d8*/ 	.word	0x00009920
        /*03dc*/ 	.word	0x00000006
        /*03e0*/ 	.word	0x00000000
        /*03e4*/ 	.short	0x010a
        /*03e6*/ 	.byte	0x3f
	.zero		1


	//   ....[53]....
        /*03e8*/ 	.word	0x00009970
        /*03ec*/ 	.word	0x00000009
        /*03f0*/ 	.word	0x00000000
        /*03f4*/ 	.short	0x010a
        /*03f6*/ 	.byte	0x3f
	.zero		1


	//   ....[54]....
        /*03f8*/ 	.word	0x000099c0
        /*03fc*/ 	.word	0x00000006
        /*0400*/ 	.word	0x00000000
        /*0404*/ 	.short	0x010a
        /*0406*/ 	.byte	0x3f
	.zero		1


	//   ....[55]....
        /*0408*/ 	.word	0x00009a10
        /*040c*/ 	.word	0x00000009
        /*0410*/ 	.word	0x00000000
        /*0414*/ 	.short	0x010a
        /*0416*/ 	.byte	0x3f
	.zero		1


	//   ....[56]....
        /*0418*/ 	.word	0x00009a60
        /*041c*/ 	.word	0x00000008
        /*0420*/ 	.word	0x00000000
        /*0424*/ 	.short	0x010a
        /*0426*/ 	.byte	0x3f
	.zero		1


	//   ....[57]....
        /*0428*/ 	.word	0x00009ab0
        /*042c*/ 	.word	0x0000000b
        /*0430*/ 	.word	0x00000000
        /*0434*/ 	.short	0x010a
        /*0436*/ 	.byte	0x3f
	.zero		1


	//----- nvinfo : EIATTR_NUM_MBARRIERS
	.align		4
.L_28:
        /*0438*/ 	.byte	0x03, 0x38
        /*043a*/ 	.short	0x0018


	//----- nvinfo : EIATTR_EXIT_INSTR_OFFSETS
	.align		4
        /*043c*/ 	.byte	0x04, 0x1c
        /*043e*/ 	.short	(.L_30 - .L_29)


	//   ....[0]....
.L_29:
        /*0440*/ 	.word	0x000013f0


	//   ....[1]....
        /*0444*/ 	.word	0x00001450


	//   ....[2]....
        /*0448*/ 	.word	0x000082d0


	//   ....[3]....
        /*044c*/ 	.word	0x00008300


	//   ....[4]....
        /*0450*/ 	.word	0x00009590


	//----- nvinfo : EIATTR_MAX_THREADS
	.align		4
.L_30:
        /*0454*/ 	.byte	0x04, 0x05
        /*0456*/ 	.short	(.L_32 - .L_31)
.L_31:
        /*0458*/ 	.word	0x00000180
        /*045c*/ 	.word	0x00000001
        /*0460*/ 	.word	0x00000001


	//----- nvinfo : EIATTR_CRS_STACK_SIZE
	.align		4
.L_32:
        /*0464*/ 	.byte	0x04, 0x1e
        /*0466*/ 	.short	(.L_34 - .L_33)
.L_33:
        /*0468*/ 	.word	0x00000000


	//----- nvinfo : EIATTR_CBANK_PARAM_SIZE
	.align		4
.L_34:
        /*046c*/ 	.byte	0x03, 0x19
        /*046e*/ 	.short	0x0470


	//----- nvinfo : EIATTR_PARAM_CBANK
	.align		4
        /*0470*/ 	.byte	0x04, 0x0a
        /*0472*/ 	.short	(.L_36 - .L_35)
	.align		4
.L_35:
        /*0474*/ 	.word	index@(.nv.constant0._ZN7cutlass13device_kernelINS_4gemm6kernel13GemmUniversalIN4cute5tupleIJiiiiEEENS1_10collective13CollectiveMmaINS1_37MainloopSm90TmaGmmaWarpSpecializedFP8ILi9ENS5_IJNS4_1CILi1EEENSA_ILi8EEESB_EEENS1_32KernelTmaWarpSpecializedPingpongEEENS5_IJNSA_ILi64EEENSA_ILi128EEESH_EEENS_12float_e4m3_tENS5_IJlSB_lEEESJ_SK_NS4_8TiledMMAINS4_8MMA_AtomIJNS4_4SM904GMMA31MMA_64x128x32_F32E4M3E4M3_SS_TNILNSO_7ScaleInE1ELSQ_1EEEEEENS4_6LayoutINS5_IJSB_SB_SB_EEENS5_IJNSA_ILi0EEESV_SV_EEEEENS5_IJNS4_10UnderscoreESY_SY_EEEEENS4_23SM90_TMA_LOAD_MULTICASTENS4_14ComposedLayoutINS4_7SwizzleILi3ELi4ELi3EEENS4_18smem_ptr_flag_bitsILi8EEENST_INS5_IJSC_SH_EEENS5_IJSH_SB_EEEEEEEvNS4_8identityENS4_13SM90_TMA_LOADES1A_vS1B_EENS_8epilogue10collective6detail29Sm90TmaWarpSpecializedAdapterINS1F_15DefaultEpilogueISJ_SK_SK_NS1E_6thread17LinearCombinationISJ_Li1EffLNS1J_9ScaleType4KindE0ELNS_15FloatRoundStyleE2ESJ_EENS1_15EpilogueDefaultEEEEEvvEEEEvNT_6ParamsE)
        /*0478*/ 	.short	0x0210
        /*047a*/ 	.short	0x0470


	//----- nvinfo : EIATTR_SW_WAR
	.align		4
.L_36:
        /*047c*/ 	.byte	0x04, 0x36
        /*047e*/ 	.short	(.L_38 - .L_37)
.L_37:
        /*0480*/ 	.word	0x00000008
.L_38:


//--------------------- .nv.callgraph             --------------------------
	.section	.nv.callgraph,"",@"SHT_CUDA_CALLGRAPH"
	.align	4
	.sectionentsize	8
	.align		4
        /*0000*/ 	.word	0x00000000
	.align		4
        /*0004*/ 	.word	0xffffffff
	.align		4
        /*0008*/ 	.word	0x00000000
	.align		4
        /*000c*/ 	.word	0xfffffffe
	.align		4
        /*0010*/ 	.word	0x00000000
	.align		4
        /*0014*/ 	.word	0xfffffffd
	.align		4
        /*0018*/ 	.word	0x00000000
	.align		4
        /*001c*/ 	.word	0xfffffffc


//--------------------- .nv.constant4             --------------------------
	.section	.nv.constant4,"a",@progbits
	.align	8
	.align		8
.nv.constant4:
        /*0000*/ 	.dword	_ZN40_INTERNAL_ec5598d5_4_k_cu_0ef2e955_280604cuda3std3__45__cpo5beginE
	.align		8
        /*0008*/ 	.dword	_ZN40_INTERNAL_ec5598d5_4_k_cu_0ef2e955_280604cuda3std3__45__cpo3endE
	.align		8
        /*0010*/ 	.dword	_ZN40_INTERNAL_ec5598d5_4_k_cu_0ef2e955_280604cuda3std3__45__cpo6cbeginE
	.align		8
        /*0018*/ 	.dword	_ZN40_INTERNAL_ec5598d5_4_k_cu_0ef2e955_280604cuda3std3__45__cpo4cendE
	.align		8
        /*0020*/ 	.dword	_ZN40_INTERNAL_ec5598d5_4_k_cu_0ef2e955_280604cuda3std3__442_GLOBAL__N__ec5598d5_4_k_cu_0ef2e955_280606ignoreE
	.align		8
        /*0028*/ 	.dword	_ZN40_INTERNAL_ec5598d5_4_k_cu_0ef2e955_280604cuda3std3__419piecewise_constructE
	.align		8
        /*0030*/ 	.dword	_ZN40_INTERNAL_ec5598d5_4_k_cu_0ef2e955_280604cuda3std3__48in_placeE
	.align		8
        /*0038*/ 	.dword	_ZN40_INTERNAL_ec5598d5_4_k_cu_0ef2e955_280604cuda3std6ranges3__45__cpo4swapE
	.align		8
        /*0040*/ 	.dword	_ZN40_INTERNAL_ec5598d5_4_k_cu_0ef2e955_280604cuda3std6ranges3__45__cpo9iter_moveE
	.align		8
        /*0048*/ 	.dword	_ZN40_INTERNAL_ec5598d5_4_k_cu_0ef2e955_280604cute7productE
	.align		8
        /*0050*/ 	.dword	_ZN40_INTERNAL_ec5598d5_4_k_cu_0ef2e955_280604cute1_E


//--------------------- .text._ZN7cutlass13device_kernelINS_4gemm6kernel13GemmUniversalIN4cute5tupleIJiiiiEEENS1_10collective13CollectiveMmaINS1_37MainloopSm90TmaGmmaWarpSpecializedFP8ILi9ENS5_IJNS4_1CILi1EEENSA_ILi8EEESB_EEENS1_32KernelTmaWarpSpecializedPingpongEEENS5_IJNSA_ILi64EEENSA_ILi128EEESH_EEENS_12float_e4m3_tENS5_IJlSB_lEEESJ_SK_NS4_8TiledMMAINS4_8MMA_AtomIJNS4_4SM904GMMA31MMA_64x128x32_F32E4M3E4M3_SS_TNILNSO_7ScaleInE1ELSQ_1EEEEEENS4_6LayoutINS5_IJSB_SB_SB_EEENS5_IJNSA_ILi0EEESV_SV_EEEEENS5_IJNS4_10UnderscoreESY_SY_EEEEENS4_23SM90_TMA_LOAD_MULTICASTENS4_14ComposedLayoutINS4_7SwizzleILi3ELi4ELi3EEENS4_18smem_ptr_flag_bitsILi8EEENST_INS5_IJSC_SH_EEENS5_IJSH_SB_EEEEEEEvNS4_8identityENS4_13SM90_TMA_LOADES1A_vS1B_EENS_8epilogue10collective6detail29Sm90TmaWarpSpecializedAdapterINS1F_15DefaultEpilogueISJ_SK_SK_NS1E_6thread17LinearCombinationISJ_Li1EffLNS1J_9ScaleType4KindE0ELNS_15FloatRoundStyleE2ESJ_EENS1_15EpilogueDefaultEEEEEvvEEEEvNT_6ParamsE --------------------------
	.section	.text._ZN7cutlass13device_kernelINS_4gemm6kernel13GemmUniversalIN4cute5tupleIJiiiiEEENS1_10collective13CollectiveMmaINS1_37MainloopSm90TmaGmmaWarpSpecializedFP8ILi9ENS5_IJNS4_1CILi1EEENSA_ILi8EEESB_EEENS1_32KernelTmaWarpSpecializedPingpongEEENS5_IJNSA_ILi64EEENSA_ILi128EEESH_EEENS_12float_e4m3_tENS5_IJlSB_lEEESJ_SK_NS4_8TiledMMAINS4_8MMA_AtomIJNS4_4SM904GMMA31MMA_64x128x32_F32E4M3E4M3_SS_TNILNSO_7ScaleInE1ELSQ_1EEEEEENS4_6LayoutINS5_IJSB_SB_SB_EEENS5_IJNSA_ILi0EEESV_SV_EEEEENS5_IJNS4_10UnderscoreESY_SY_EEEEENS4_23SM90_TMA_LOAD_MULTICASTENS4_14ComposedLayoutINS4_7SwizzleILi3ELi4ELi3EEENS4_18smem_ptr_flag_bitsILi8EEENST_INS5_IJSC_SH_EEENS5_IJSH_SB_EEEEEEEvNS4_8identityENS4_13SM90_TMA_LOADES1A_vS1B_EENS_8epilogue10collective6detail29Sm90TmaWarpSpecializedAdapterINS1F_15DefaultEpilogueISJ_SK_SK_NS1E_6thread17LinearCombinationISJ_Li1EffLNS1J_9ScaleType4KindE0ELNS_15FloatRoundStyleE2ESJ_EENS1_15EpilogueDefaultEEEEEvvEEEEvNT_6ParamsE,"ax",@progbits
	.align	128
.text._ZN7cutlass13device_kernelINS_4gemm6kernel13GemmUniversalIN4cute5tupleIJiiiiEEENS1_10collective13CollectiveMmaINS1_37MainloopSm90TmaGmmaWarpSpecializedFP8ILi9ENS5_IJNS4_1CILi1EEENSA_ILi8EEESB_EEENS1_32KernelTmaWarpSpecializedPingpongEEENS5_IJNSA_ILi64EEENSA_ILi128EEESH_EEENS_12float_e4m3_tENS5_IJlSB_lEEESJ_SK_NS4_8TiledMMAINS4_8MMA_AtomIJNS4_4SM904GMMA31MMA_64x128x32_F32E4M3E4M3_SS_TNILNSO_7ScaleInE1ELSQ_1EEEEEENS4_6LayoutINS5_IJSB_SB_SB_EEENS5_IJNSA_ILi0EEESV_SV_EEEEENS5_IJNS4_10UnderscoreESY_SY_EEEEENS4_23SM90_TMA_LOAD_MULTICASTENS4_14ComposedLayoutINS4_7SwizzleILi3ELi4ELi3EEENS4_18smem_ptr_flag_bitsILi8EEENST_INS5_IJSC_SH_EEENS5_IJSH_SB_EEEEEEEvNS4_8identityENS4_13SM90_TMA_LOADES1A_vS1B_EENS_8epilogue10collective6detail29Sm90TmaWarpSpecializedAdapterINS1F_15DefaultEpilogueISJ_SK_SK_NS1E_6thread17LinearCombinationISJ_Li1EffLNS1J_9ScaleType4KindE0ELNS_15FloatRoundStyleE2ESJ_EENS1_15EpilogueDefaultEEEEEvvEEEEvNT_6ParamsE:
        .type           _ZN7cutlass13device_kernelINS_4gemm6kernel13GemmUniversalIN4cute5tupleIJiiiiEEENS1_10collective13CollectiveMmaINS1_37MainloopSm90TmaGmmaWarpSpecializedFP8ILi9ENS5_IJNS4_1CILi1EEENSA_ILi8EEESB_EEENS1_32KernelTmaWarpSpecializedPingpongEEENS5_IJNSA_ILi64EEENSA_ILi128EEESH_EEENS_12float_e4m3_tENS5_IJlSB_lEEESJ_SK_NS4_8TiledMMAINS4_8MMA_AtomIJNS4_4SM904GMMA31MMA_64x128x32_F32E4M3E4M3_SS_TNILNSO_7ScaleInE1ELSQ_1EEEEEENS4_6LayoutINS5_IJSB_SB_SB_EEENS5_IJNSA_ILi0EEESV_SV_EEEEENS5_IJNS4_10UnderscoreESY_SY_EEEEENS4_23SM90_TMA_LOAD_MULTICASTENS4_14ComposedLayoutINS4_7SwizzleILi3ELi4ELi3EEENS4_18smem_ptr_flag_bitsILi8EEENST_INS5_IJSC_SH_EEENS5_IJSH_SB_EEEEEEEvNS4_8identityENS4_13SM90_TMA_LOADES1A_vS1B_EENS_8epilogue10collective6detail29Sm90TmaWarpSpecializedAdapterINS1F_15DefaultEpilogueISJ_SK_SK_NS1E_6thread17LinearCombinationISJ_Li1EffLNS1J_9ScaleType4KindE0ELNS_15FloatRoundStyleE2ESJ_EENS1_15EpilogueDefaultEEEEEvvEEEEvNT_6ParamsE,@function
        .size           _ZN7cutlass13device_kernelINS_4gemm6kernel13GemmUniversalIN4cute5tupleIJiiiiEEENS1_10collective13CollectiveMmaINS1_37MainloopSm90TmaGmmaWarpSpecializedFP8ILi9ENS5_IJNS4_1CILi1EEENSA_ILi8EEESB_EEENS1_32KernelTmaWarpSpecializedPingpongEEENS5_IJNSA_ILi64EEENSA_ILi128EEESH_EEENS_12float_e4m3_tENS5_IJlSB_lEEESJ_SK_NS4_8TiledMMAINS4_8MMA_AtomIJNS4_4SM904GMMA31MMA_64x128x32_F32E4M3E4M3_SS_TNILNSO_7ScaleInE1ELSQ_1EEEEEENS4_6LayoutINS5_IJSB_SB_SB_EEENS5_IJNSA_ILi0EEESV_SV_EEEEENS5_IJNS4_10UnderscoreESY_SY_EEEEENS4_23SM90_TMA_LOAD_MULTICASTENS4_14ComposedLayoutINS4_7SwizzleILi3ELi4ELi3EEENS4_18smem_ptr_flag_bitsILi8EEENST_INS5_IJSC_SH_EEENS5_IJSH_SB_EEEEEEEvNS4_8identityENS4_13SM90_TMA_LOADES1A_vS1B_EENS_8epilogue10collective6detail29Sm90TmaWarpSpecializedAdapterINS1F_15DefaultEpilogueISJ_SK_SK_NS1E_6thread17LinearCombinationISJ_Li1EffLNS1J_9ScaleType4KindE0ELNS_15FloatRoundStyleE2ESJ_EENS1_15EpilogueDefaultEEEEEvvEEEEvNT_6ParamsE,(.L_x_219 - _ZN7cutlass13device_kernelINS_4gemm6kernel13GemmUniversalIN4cute5tupleIJiiiiEEENS1_10collective13CollectiveMmaINS1_37MainloopSm90TmaGmmaWarpSpecializedFP8ILi9ENS5_IJNS4_1CILi1EEENSA_ILi8EEESB_EEENS1_32KernelTmaWarpSpecializedPingpongEEENS5_IJNSA_ILi64EEENSA_ILi128EEESH_EEENS_12float_e4m3_tENS5_IJlSB_lEEESJ_SK_NS4_8TiledMMAINS4_8MMA_AtomIJNS4_4SM904GMMA31MMA_64x128x32_F32E4M3E4M3_SS_TNILNSO_7ScaleInE1ELSQ_1EEEEEENS4_6LayoutINS5_IJSB_SB_SB_EEENS5_IJNSA_ILi0EEESV_SV_EEEEENS5_IJNS4_10UnderscoreESY_SY_EEEEENS4_23SM90_TMA_LOAD_MULTICASTENS4_14ComposedLayoutINS4_7SwizzleILi3ELi4ELi3EEENS4_18smem_ptr_flag_bitsILi8EEENST_INS5_IJSC_SH_EEENS5_IJSH_SB_EEEEEEEvNS4_8identityENS4_13SM90_TMA_LOADES1A_vS1B_EENS_8epilogue10collective6detail29Sm90TmaWarpSpecializedAdapterINS1F_15DefaultEpilogueISJ_SK_SK_NS1E_6thread17LinearCombinationISJ_Li1EffLNS1J_9ScaleType4KindE0ELNS_15FloatRoundStyleE2ESJ_EENS1_15EpilogueDefaultEEEEEvvEEEEvNT_6ParamsE)
        .other          _ZN7cutlass13device_kernelINS_4gemm6kernel13GemmUniversalIN4cute5tupleIJiiiiEEENS1_10collective13CollectiveMmaINS1_37MainloopSm90TmaGmmaWarpSpecializedFP8ILi9ENS5_IJNS4_1CILi1EEENSA_ILi8EEESB_EEENS1_32KernelTmaWarpSpecializedPingpongEEENS5_IJNSA_ILi64EEENSA_ILi128EEESH_EEENS_12float_e4m3_tENS5_IJlSB_lEEESJ_SK_NS4_8TiledMMAINS4_8MMA_AtomIJNS4_4SM904GMMA31MMA_64x128x32_F32E4M3E4M3_SS_TNILNSO_7ScaleInE1ELSQ_1EEEEEENS4_6LayoutINS5_IJSB_SB_SB_EEENS5_IJNSA_ILi0EEESV_SV_EEEEENS5_IJNS4_10UnderscoreESY_SY_EEEEENS4_23SM90_TMA_LOAD_MULTICASTENS4_14ComposedLayoutINS4_7SwizzleILi3ELi4ELi3EEENS4_18smem_ptr_flag_bitsILi8EEENST_INS5_IJSC_SH_EEENS5_IJSH_SB_EEEEEEEvNS4_8identityENS4_13SM90_TMA_LOADES1A_vS1B_EENS_8epilogue10collective6detail29Sm90TmaWarpSpecializedAdapterINS1F_15DefaultEpilogueISJ_SK_SK_NS1E_6thread17LinearCombinationISJ_Li1EffLNS1J_9ScaleType4KindE0ELNS_15FloatRoundStyleE2ESJ_EENS1_15EpilogueDefaultEEEEEvvEEEEvNT_6ParamsE,@"STO_CUDA_ENTRY STV_DEFAULT"
_ZN7cutlass13device_kernelINS_4gemm6kernel13GemmUniversalIN4cute5tupleIJiiiiEEENS1_10collective13CollectiveMmaINS1_37MainloopSm90TmaGmmaWarpSpecializedFP8ILi9ENS5_IJNS4_1CILi1EEENSA_ILi8EEESB_EEENS1_32KernelTmaWarpSpecializedPingpongEEENS5_IJNSA_ILi64EEENSA_ILi128EEESH_EEENS_12float_e4m3_tENS5_IJlSB_lEEESJ_SK_NS4_8TiledMMAINS4_8MMA_AtomIJNS4_4SM904GMMA31MMA_64x128x32_F32E4M3E4M3_SS_TNILNSO_7ScaleInE1ELSQ_1EEEEEENS4_6LayoutINS5_IJSB_SB_SB_EEENS5_IJNSA_ILi0EEESV_SV_EEEEENS5_IJNS4_10UnderscoreESY_SY_EEEEENS4_23SM90_TMA_LOAD_MULTICASTENS4_14ComposedLayoutINS4_7SwizzleILi3ELi4ELi3EEENS4_18smem_ptr_flag_bitsILi8EEENST_INS5_IJSC_SH_EEENS5_IJSH_SB_EEEEEEEvNS4_8identityENS4_13SM90_TMA_LOADES1A_vS1B_EENS_8epilogue10collective6detail29Sm90TmaWarpSpecializedAdapterINS1F_15DefaultEpilogueISJ_SK_SK_NS1E_6thread17LinearCombinationISJ_Li1EffLNS1J_9ScaleType4KindE0ELNS_15FloatRoundStyleE2ESJ_EENS1_15EpilogueDefaultEEEEEvvEEEEvNT_6ParamsE:
[----:B------:R-:W-:Y:S01]  /*0000*/  LDC R1, c[0x0][0x28] ;  /* 0x00000a00ff017b82 */ /* 0x000fe20000000800 */
[----:B------:R-:W0:Y:S01]  /*0010*/  S2R R16, SR_TID.X ;  /* 0x0000000000107919 */ /* 0x000e220000002100 */
[----:B------:R-:W-:Y:S01]  /*0020*/  ELECT P0, URZ, PT ;  /* 0x00000000003f782f */ /* 0x000fe20003800000 */
[----:B------:R-:W-:Y:S01]  /*0030*/  BSSY B0, `(.L_x_0) ;  /* 0x000000f000007945 */ /* 0x000fe20003800000 */
[--C-:B0-----:R-:W-:Y:S02]  /*0040*/  SHF.R.U32.HI R0, RZ, 0x5, R16.reuse ;  /* 0x00000005ff007819 */ /* 0x101fe40000011610 */
[----:B------:R-:W-:-:S03]  /*0050*/  SHF.R.U32.HI R4, RZ, 0x7, R16 ;  /* 0x00000007ff047819 */ /* 0x000fc60000011610 */
[----:B------:R-:W0:Y:S04]  /*0060*/  SHFL.IDX PT, R2, R0, RZ, 0x1f ;  /* 0x00001fff00027589 */ /* 0x000e2800000e0000 */
[----:B------:R1:W2:Y:S01]  /*0070*/  SHFL.IDX PT, R5, R4, RZ, 0x1f ;  /* 0x00001fff04057589 */ /* 0x0002a200000e0000 */
[----:B0-----:R-:W-:-:S13]  /*0080*/  ISETP.NE.OR P0, PT, R2, RZ, !P0 ;  /* 0x000000ff0200720c */ /* 0x001fda0004705670 */
[----:B-12---:R-:W-:Y:S05]  /*0090*/  @P0 BRA `(.L_x_1) ;  /* 0x0000000000200947 */ /* 0x006fea0003800000 */
[----:B------:R-:W-:Y:S02]  /*00a0*/  ULDC.64 UR4, c[0x0][0x198] ;  /* 0x0000660000047ab9 */ /* 0x000fe40000000a00 */
[----:B------:R-:W-:Y:S02]  /*00b0*/  UIADD3 UR6, UP0, UR4, 0xf0, URZ ;  /* 0x000000f004067890 */ /* 0x000fe4000ff1e03f */
[----:B------:R-:W-:Y:S02]  /*00c0*/  UIADD3 UR4, UP1, UR4, 0x1f0, URZ ;  /* 0x000001f004047890 */ /* 0x000fe4000ff3e03f */
[----:B------:R-:W-:Y:S02]  /*00d0*/  UIADD3.X UR7, URZ, UR5, URZ, UP0, !UPT ;  /* 0x000000053f077290 */ /* 0x000fe400087fe43f */
[----:B------:R-:W-:-:S07]  /*00e0*/  UIADD3.X UR5, URZ, UR5, URZ, UP1, !UPT ;  /* 0x000000053f057290 */ /* 0x000fce0008ffe43f */
[----:B------:R0:W-:Y:S02]  /*00f0*/  UTMACCTL.PF [UR6] ;  /* 0x00000000060079b9 */ /* 0x0001e40008040000 */
[----:B------:R0:W-:Y:S02]  /*0100*/  UTMACCTL.PF [UR4] ;  /* 0x00000000040079b9 */ /* 0x0001e40008040000 */
[----:B0-----:R-:W-:Y:S01]  /*0110*/  NOP ;  /* 0x0000000000007918 */ /* 0x001fe20000000000 */
.L_x_1:
[----:B------:R-:W-:Y:S05]  /*0120*/  BSYNC B0 ;  /* 0x0000000000007941 */ /* 0x000fea0003800000 */
.L_x_0:
[----:B------:R-:W0:Y:S01]  /*0130*/  SHFL.IDX PT, R6, R0, RZ, 0x1f ;  /* 0x00001fff00067589 */ /* 0x000e2200000e0000 */
[----:B------:R-:W-:Y:S02]  /*0140*/  SHF.R.S32.HI R3, RZ, 0x1f, R16 ;  /* 0x0000001fff037819 */ /* 0x000fe40000011410 */
[----:B0-----:R-:W-:-:S13]  /*0150*/  ISETP.NE.AND P0, PT, R6, RZ, PT ;  /* 0x000000ff0600720c */ /* 0x001fda0003f05270 */
[----:B------:R-:W-:Y:S05]  /*0160*/  @P0 BRA `(.L_x_2) ;  /* 0x00000000008c0947 */ /* 0x000fea0003800000 */
[----:B------:R-:W-:Y:S01]  /*0170*/  ELECT P0, URZ, PT ;  /* 0x00000000003f782f */ /* 0x000fe20003800000 */
[----:B------:R-:W-:-:S12]  /*0180*/  BSSY B0, `(.L_x_2) ;  /* 0x0000021000007945 */ /* 0x000fd80003800000 */
[----:B------:R-:W-:Y:S05]  /*0190*/  @!P0 BRA `(.L_x_3) ;  /* 0x00000000007c8947 */ /* 0x000fea0003800000 */
[----:B------:R-:W0:Y:S01]  /*01a0*/  S2UR UR8, SR_CgaCtaId ;  /* 0x00000000000879c3 */ /* 0x000e220000008800 */
[----:B------:R-:W-:Y:S01]  /*01b0*/  UMOV UR4, 0x400 ;  /* 0x0000040000047882 */ /* 0x000fe20000000000 */
[----:B------:R-:W-:Y:S01]  /*01c0*/  UMOV UR5, 0x1 ;  /* 0x0000000100057882 */ /* 0x000fe20000000000 */
[----:B------:R-:W-:Y:S02]  /*01d0*/  UMOV UR6, 0x8 ;  /* 0x0000000800067882 */ /* 0x000fe40000000000 */
[----:B------:R-:W-:-:S04]  /*01e0*/  UIADD3 UR6, -UR6, 0x100000, URZ ;  /* 0x0010000006067890 */ /* 0x000fc8000fffe13f */
[----:B------:R-:W-:Y:S02]  /*01f0*/  USHF.L.U32 UR7, UR6, 0xb, URZ ;  /* 0x0000000b06077899 */ /* 0x000fe4000800063f */
[----:B------:R-:W-:Y:S02]  /*0200*/  USHF.L.U32 UR6, UR6, 0x1, URZ ;  /* 0x0000000106067899 */ /* 0x000fe4000800063f */
[----:B0-----:R-:W-:Y:S02]  /*0210*/  ULEA UR8, UR8, UR4, 0x18 ;  /* 0x0000000408087291 */ /* 0x001fe4000f8ec03f */
[----:B------:R-:W-:-:S04]  /*0220*/  UIADD3 UR4, -UR5, 0x100000, URZ ;  /* 0x0010000005047890 */ /* 0x000fc8000fffe13f */
[----:B------:R-:W-:Y:S02]  /*0230*/  USHF.L.U32 UR5, UR4, 0xb, URZ ;  /* 0x0000000b04057899 */ /* 0x000fe4000800063f */
[----:B------:R-:W-:Y:S01]  /*0240*/  USHF.L.U32 UR4, UR4, 0x1, URZ ;  /* 0x0000000104047899 */ /* 0x000fe2000800063f */
[----:B------:R-:W0:Y:S11]  /*0250*/  FENCE.VIEW.ASYNC.S ;  /* 0x00000000000073c6 */ /* 0x000e360000000000 */
[----:B0-----:R0:W1:Y:S01]  /*0260*/  SYNCS.EXCH.64 URZ, [UR8], UR4 ;  /* 0x00000004083f75b2 */ /* 0x0010620008000100 */
[----:B------:R0:W2:Y:S01]  /*0270*/  SYNCS.EXCH.64 URZ, [UR8+0x48], UR6 ;  /* 0x00004806083f75b2 */ /* 0x0000a20008000100 */
[----:B------:R0:W3:Y:S01]  /*0280*/  SYNCS.EXCH.64 URZ, [UR8+0x8], UR4 ;  /* 0x00000804083f75b2 */ /* 0x0000e20008000100 */
[----:B------:R0:W4:Y:S01]  /*0290*/  SYNCS.EXCH.64 URZ, [UR8+0x50], UR6 ;  /* 0x00005006083f75b2 */ /* 0x0001220008000100 */
[----:B------:R0:W0:Y:S01]  /*02a0*/  SYNCS.EXCH.64 URZ, [UR8+0x10], UR4 ;  /* 0x00001004083f75b2 */ /* 0x0000220008000100 */
        /* <DEDUP_REMOVED lines=13> */
[----:B------:R-:W-:Y:S01]  /*0380*/  NOP ;  /* 0x0000000000007918 */ /* 0x000fe20000000000 */
.L_x_3:
[----:B0-----:R-:W-:Y:S05]  /*0390*/  BSYNC B0 ;  /* 0x0000000000007941 */ /* 0x001fea0003800000 */
.L_x_2:
[----:B------:R-:W0:Y:S01]  /*03a0*/  SHFL.IDX PT, R10, R0, RZ, 0x1f ;  /* 0x00001fff000a7589 */ /* 0x000e2200000e0000 */
[----:B------:R-:W-:Y:S01]  /*03b0*/  LEA.HI R3, R3, R16, RZ, 0x7 ;  /* 0x0000001003037211 */ /* 0x000fe200078f38ff */
[----:B------:R-:W5:Y:S01]  /*03c0*/  S2UR UR13, SR_CTAID.X ;  /* 0x00000000000d79c3 */ /* 0x000f620000002500 */
[----:B------:R-:W-:Y:S01]  /*03d0*/  ELECT P0, URZ, PT ;  /* 0x00000000003f782f */ /* 0x000fe20003800000 */
[----:B------:R-:W1:Y:S01]  /*03e0*/  SHFL.IDX PT, R9, R0, RZ, 0x1f ;  /* 0x00001fff00097589 */ /* 0x000e6200000e0000 */
[----:B------:R-:W-:Y:S02]  /*03f0*/  LOP3.LUT R3, R3, 0xffffff80, RZ, 0xc0, !PT ;  /* 0xffffff8003037812 */ /* 0x000fe400078ec0ff */
[----:B------:R-:W-:Y:S01]  /*0400*/  ELECT P1, URZ, PT ;  /* 0x00000000003f782f */ /* 0x000fe20003820000 */
[----:B------:R-:W-:Y:S01]  /*0410*/  NOP ;  /* 0x0000000000007918 */ /* 0x000fe20000000000 */
[----:B------:R-:W2:Y:S01]  /*0420*/  S2R R12, SR_CTAID.Y ;  /* 0x00000000000c7919 */ /* 0x000ea20000002600 */
[----:B------:R-:W-:Y:S01]  /*0430*/  ULDC UR4, c[0x0][0x150] ;  /* 0x0000540000047ab9 */ /* 0x000fe20000000800 */
[----:B------:R-:W-:Y:S01]  /*0440*/  IMAD.IADD R14, R16, 0x1, -R3 ;  /* 0x00000001100e7824 */ /* 0x000fe200078e0a03 */
[----:B------:R-:W3:Y:S01]  /*0450*/  LDC R25, c[0x0][0x148] ;  /* 0x00005200ff197b82 */ /* 0x000ee20000000800 */
[----:B------:R2:W4:Y:S01]  /*0460*/  SHFL.IDX PT, R11, R4, RZ, 0x1f ;  /* 0x00001fff040b7589 */ /* 0x00052200000e0000 */
[----:B------:R-:W-:Y:S01]  /*0470*/  UMOV UR12, 0x80 ;  /* 0x00000080000c7882 */ /* 0x000fe20000000000 */
[----:B------:R-:W-:Y:S01]  /*0480*/  NOP ;  /* 0x0000000000007918 */ /* 0x000fe20000000000 */
[----:B------:R-:W-:Y:S01]  /*0490*/  SHF.R.S32.HI R23, RZ, 0x1f, R14 ;  /* 0x0000001fff177819 */ /* 0x000fe2000001140e */
[C---:B------:R-:W-:Y:S01]  /*04a0*/  VIADD R38, R5.reuse, 0xffffffff ;  /* 0xffffffff05267836 */ /* 0x040fe20000000000 */
[----:B------:R-:W-:-:S02]  /*04b0*/  ISETP.NE.AND P2, PT, R5, RZ, PT ;  /* 0x000000ff0500720c */ /* 0x000fc40003f45270 */
[----:B------:R-:W-:Y:S02]  /*04c0*/  LEA.HI R3, R23, R14, RZ, 0x3 ;  /* 0x0000000e17037211 */ /* 0x000fe400078f18ff */
[----:B------:R-:W-:Y:S02]  /*04d0*/  ISETP.GE.U32.AND P5, PT, R38, 0x2, PT ;  /* 0x000000022600780c */ /* 0x000fe40003fa6070 */
[--C-:B------:R-:W-:Y:S02]  /*04e0*/  SHF.R.S32.HI R7, RZ, 0x3, R3.reuse ;  /* 0x00000003ff077819 */ /* 0x100fe40000011403 */
[----:B0-----:R-:W-:Y:S02]  /*04f0*/  ISETP.NE.OR P0, PT, R10, RZ, !P0 ;  /* 0x000000ff0a00720c */ /* 0x001fe40004705670 */
[----:B------:R-:W-:Y:S01]  /*0500*/  SHF.R.S32.HI R8, RZ, 0x1f, R3 ;  /* 0x0000001fff087819 */ /* 0x000fe20000011403 */
[----:B------:R-:W0:Y:S01]  /*0510*/  LDC R10, c[0x0][0x140] ;  /* 0x00005000ff0a7b82 */ /* 0x000e220000000800 */
[----:B-1----:R-:W-:-:S02]  /*0520*/  ISETP.NE.OR P1, PT, R9, RZ, !P1 ;  /* 0x000000ff0900720c */ /* 0x002fc40004f25670 */
[----:B------:R-:W-:Y:S02]  /*0530*/  LEA.HI R8, R8, R7, RZ, 0x2 ;  /* 0x0000000708087211 */ /* 0x000fe400078f10ff */
[----:B-----5:R-:W-:Y:S02]  /*0540*/  I2FP.F32.U32 R0, UR13 ;  /* 0x0000000d00007c45 */ /* 0x020fe40008201000 */
[----:B------:R-:W-:Y:S01]  /*0550*/  LOP3.LUT R8, R8, 0xfffffffc, RZ, 0xc0, !PT ;  /* 0xfffffffc08087812 */ /* 0x000fe200078ec0ff */
[----:B------:R-:W1:Y:S01]  /*0560*/  LDC R9, c[0x0][0x144] ;  /* 0x00005100ff097b82 */ /* 0x000e620000000800 */
[----:B------:R-:W-:Y:S01]  /*0570*/  SHF.R.S32.HI R3, RZ, 0x1f, R2 ;  /* 0x0000001fff037819 */ /* 0x000fe20000011402 */
[----:B------:R-:W-:Y:S01]  /*0580*/  VOTEU.ALL UP0, P0 ;  /* 0x00000000003f7886 */ /* 0x000fe20000000000 */
[----:B------:R-:W-:Y:S01]  /*0590*/  FMUL R0, R0, UR4 ;  /* 0x0000000400007c20 */ /* 0x000fe20008400000 */
[----:B--2---:R-:W-:Y:S01]  /*05a0*/  I2FP.F32.U32 R4, R12 ;  /* 0x0000000c00047245 */ /* 0x004fe20000201000 */
[----:B------:R-:W-:Y:S01]  /*05b0*/  ULDC UR4, c[0x0][0x154] ;  /* 0x0000550000047ab9 */ /* 0x000fe20000000800 */
[----:B------:R-:W-:Y:S01]  /*05c0*/  VOTEU.ALL UP1, P1 ;  /* 0x00000000003f7886 */ /* 0x000fe20000820000 */
[----:B------:R-:W-:Y:S01]  /*05d0*/  IMAD.IADD R8, R7, 0x1, -R8 ;  /* 0x0000000107087824 */ /* 0x000fe200078e0a08 */
[----:B------:R-:W2:Y:S01]  /*05e0*/  @!UP0 S2UR UR7, SR_CgaCtaId ;  /* 0x00000000000789c3 */ /* 0x000ea20000008800 */
[----:B------:R-:W-:Y:S01]  /*05f0*/  SHF.R.S32.HI R7, RZ, 0x1f, R6 ;  /* 0x0000001fff077819 */ /* 0x000fe20000011406 */
[----:B------:R-:W-:Y:S01]  /*0600*/  FMUL R4, R4, UR4 ;  /* 0x0000000404047c20 */ /* 0x000fe20008400000 */
[----:B------:R-:W-:Y:S01]  /*0610*/  LEA.HI R3, R3, R2, RZ, 0x2 ;  /* 0x0000000203037211 */ /* 0x000fe200078f10ff */
[----:B------:R-:W5:Y:S01]  /*0620*/  F2I.U32.TRUNC.NTZ R0, R0 ;  /* 0x0000000000007305 */ /* 0x000f62000020f000 */
[----:B------:R-:W-:Y:S01]  /*0630*/  LEA.HI R7, R7, R6, RZ, 0x2 ;  /* 0x0000000607077211 */ /* 0x000fe200078f10ff */
[----:B------:R-:W-:Y:S01]  /*0640*/  UMOV UR4, 0x20 ;  /* 0x0000002000047882 */ /* 0x000fe20000000000 */
[----:B------:R-:W-:Y:S01]  /*0650*/  LOP3.LUT R3, R3, 0xfffffffc, RZ, 0xc0, !PT ;  /* 0xfffffffc03037812 */ /* 0x000fe200078ec0ff */
[----:B------:R-:W4:Y:S01]  /*0660*/  @!UP1 S2UR UR10, SR_CgaCtaId ;  /* 0x00000000000a99c3 */ /* 0x000f220000008800 */
[----:B------:R-:W-:Y:S01]  /*0670*/  LOP3.LUT R7, R7, 0x3ffffffc, RZ, 0xc0, !PT ;  /* 0x3ffffffc07077812 */ /* 0x000fe200078ec0ff */
[----:B------:R-:W-:Y:S01]  /*0680*/  @!UP0 UMOV UR6, 0x400 ;  /* 0x0000040000068882 */ /* 0x000fe20000000000 */
[----:B------:R-:W-:-:S04]  /*0690*/  @!UP0 UIADD3 UR4, -UR4, 0x100000, URZ ;  /* 0x0010000004048890 */ /* 0x000fc8000fffe13f */
[----:B------:R-:W-:Y:S02]  /*06a0*/  @!UP0 USHF.L.U32 UR5, UR4, 0xb, URZ ;  /* 0x0000000b04058899 */ /* 0x000fe4000800063f */
[----:B------:R-:W-:Y:S01]  /*06b0*/  @!UP0 USHF.L.U32 UR4, UR4, 0x1, URZ ;  /* 0x0000000104048899 */ /* 0x000fe2000800063f */
[----:B------:R-:W3:Y:S01]  /*06c0*/  F2I.U32.TRUNC.NTZ R4, R4 ;  /* 0x0000000400047305 */ /* 0x000ee2000020f000 */
[----:B------:R-:W-:Y:S01]  /*06d0*/  IMAD.IADD R17, R2, 0x1, -R3 ;  /* 0x0000000102117824 */ /* 0x000fe200078e0a03 */
[----:B------:R-:W-:Y:S01]  /*06e0*/  @!UP1 UMOV UR9, 0x400 ;  /* 0x0000040000099882 */ /* 0x000fe20000000000 */
[----:B------:R-:W-:Y:S01]  /*06f0*/  IMAD.IADD R7, R6, 0x1, -R7 ;  /* 0x0000000106077824 */ /* 0x000fe200078e0a07 */
[----:B0-----:R-:W-:Y:S01]  /*0700*/  ISETP.EQ.U32.AND P4, PT, R10, 0x1, PT ;  /* 0x000000010a00780c */ /* 0x001fe20003f82070 */
[----:B------:R-:W-:Y:S01]  /*0710*/  VOTEU.ALL UP2, P1 ;  /* 0x00000000003f7886 */ /* 0x000fe20000840000 */
[----:B------:R-:W-:Y:S01]  /*0720*/  VOTEU.ALL UP3, P1 ;  /* 0x00000000003f7886 */ /* 0x000fe20000860000 */
[----:B------:R-:W-:Y:S01]  /*0730*/  IMAD R7, R7, 0x4, R8 ;  /* 0x0000000407077824 */ /* 0x000fe200078e0208 */
[----:B------:R-:W-:Y:S01]  /*0740*/  VOTEU.ALL UP4, P1 ;  /* 0x00000000003f7886 */ /* 0x000fe20000880000 */
[----:B------:R-:W-:Y:S01]  /*0750*/  VOTEU.ALL UP5, P1 ;  /* 0x00000000003f7886 */ /* 0x000fe200008a0000 */
[----:B------:R-:W-:Y:S01]  /*0760*/  ISETP.NE.AND P1, PT, R17, 0x3, PT ;  /* 0x000000031100780c */ /* 0x000fe20003f25270 */
[----:B------:R-:W-:Y:S01]  /*0770*/  IMAD.SHL.U32 R10, R7, 0x4, RZ ;  /* 0x00000004070a7824 */ /* 0x000fe200078e00ff */
[----:B--2---:R-:W-:Y:S01]  /*0780*/  @!UP0 ULEA UR8, UR7, UR6, 0x18 ;  /* 0x0000000607088291 */ /* 0x004fe2000f8ec03f */
[----:B-----5:R-:W-:Y:S01]  /*0790*/  IMAD.MOV R0, RZ, RZ, -R0 ;  /* 0x000000ffff007224 */ /* 0x020fe200078e0a00 */
[----:B------:R-:W-:-:S04]  /*07a0*/  @!UP1 UIADD3 UR6, -UR12, 0x100000, URZ ;  /* 0x001000000c069890 */ /* 0x000fc8000fffe13f */
[----:B------:R-:W-:Y:S02]  /*07b0*/  @!UP1 USHF.L.U32 UR7, UR6, 0xb, URZ ;  /* 0x0000000b06079899 */ /* 0x000fe4000800063f */
[----:B------:R-:W-:Y:S01]  /*07c0*/  @!UP1 USHF.L.U32 UR6, UR6, 0x1, URZ ;  /* 0x0000000106069899 */ /* 0x000fe2000800063f */
[----:B---3--:R-:W-:Y:S01]  /*07d0*/  IMAD.MOV R24, RZ, RZ, -R4 ;  /* 0x000000ffff187224 */ /* 0x008fe200078e0a04 */
[----:B------:R-:W-:Y:S01]  /*07e0*/  VOTEU.ALL UP0, P0 ;  /* 0x00000000003f7886 */ /* 0x000fe20000000000 */
[----:B------:R-:W-:Y:S01]  /*07f0*/  LOP3.LUT R10, R7, 0xc, R10, 0x78, !PT ;  /* 0x0000000c070a7812 */ /* 0x000fe200078e780a */
[----:B-1----:R-:W-:Y:S01]  /*0800*/  IMAD R22, R9, R0, UR13 ;  /* 0x0000000d09167e24 */ /* 0x002fe2000f8e0200 */
[----:B------:R-:W-:Y:S01]  /*0810*/  ISETP.EQ.OR P1, PT, R17, RZ, !P1 ;  /* 0x000000ff1100720c */ /* 0x000fe20004f22670 */
[----:B----4-:R-:W-:Y:S01]  /*0820*/  @!UP1 ULEA UR9, UR10, UR9, 0x18 ;  /* 0x000000090a099291 */ /* 0x010fe2000f8ec03f */
[----:B------:R-:W-:Y:S01]  /*0830*/  IMAD R3, R25, R24, R12 ;  /* 0x0000001819037224 */ /* 0x000fe200078e020c */
[----:B------:R-:W-:Y:S01]  /*0840*/  VOTEU.ALL UP1, P0 ;  /* 0x00000000003f7886 */ /* 0x000fe20000020000 */
[----:B------:R-:W-:Y:S01]  /*0850*/  LOP3.LUT P0, RZ, R14, 0x7, RZ, 0xc0, !PT ;  /* 0x000000070eff7812 */ /* 0x000fe2000780c0ff */
[----:B------:R-:W0:Y:S02]  /*0860*/  FENCE.VIEW.ASYNC.S ;  /* 0x00000000000073c6 */ /* 0x000e240000000000 */
[----:B0-----:R0:W1:Y:S01]  /*0870*/  @!UP0 SYNCS.EXCH.64 URZ, [UR8+0xc0], UR4 ;  /* 0x0000c004083f85b2 */ /* 0x0010620008000100 */
[----:B------:R-:W-:-:S02]  /*0880*/  ISETP.EQ.AND P1, PT, R5, RZ, P1 ;  /* 0x000000ff0500720c */ /* 0x000fc40000f22270 */
[----:B------:R-:W-:Y:S02]  /*0890*/  ISETP.NE.AND P3, PT, R3, R10, PT ;  /* 0x0000000a0300720c */ /* 0x000fe40003f65270 */
[----:B------:R-:W-:Y:S02]  /*08a0*/  ISETP.LT.U32.AND P0, PT, R10, 0x8, !P0 ;  /* 0x000000080a00780c */ /* 0x000fe40004701070 */
[----:B------:R-:W-:Y:S02]  /*08b0*/  ISETP.EQ.OR P3, PT, R22, RZ, !P3 ;  /* 0x000000ff1600720c */ /* 0x000fe40005f62670 */
[----:B------:R-:W-:Y:S02]  /*08c0*/  SEL R7, RZ, 0x1, !P1 ;  /* 0x00000001ff077807 */ /* 0x000fe40004800000 */
[----:B------:R-:W-:Y:S02]  /*08d0*/  R2UR UR11, R11 ;  /* 0x000000000b0b72ca */ /* 0x000fe400000e0000 */
[----:B------:R-:W-:-:S02]  /*08e0*/  PLOP3.LUT P0, PT, P0, P3, PT, 0x80, 0x0 ;  /* 0x000000000000781c */ /* 0x000fc40000707070 */
[----:B------:R-:W-:Y:S01]  /*08f0*/  SEL R7, R7, 0x2, P5 ;  /* 0x0000000207077807 */ /* 0x000fe20002800000 */
[----:B------:R0:W2:Y:S01]  /*0900*/  @!UP1 SYNCS.EXCH.64 URZ, [UR8+0xc8], UR4 ;  /* 0x0000c804083f95b2 */ /* 0x0000a20008000100 */
[----:B------:R-:W-:Y:S01]  /*0910*/  NOP ;  /* 0x0000000000007918 */ /* 0x000fe20000000000 */
[----:B------:R0:W3:Y:S01]  /*0920*/  @!UP2 SYNCS.EXCH.64 URZ, [UR9+0xa0], UR6 ;  /* 0x0000a006093fa5b2 */ /* 0x0000e20008000100 */
[----:B------:R0:W4:Y:S01]  /*0930*/  @!UP3 SYNCS.EXCH.64 URZ, [UR9+0xa8], UR6 ;  /* 0x0000a806093fb5b2 */ /* 0x0001220008000100 */
[----:B------:R0:W0:Y:S01]  /*0940*/  @!UP4 SYNCS.EXCH.64 URZ, [UR9+0xb0], UR6 ;  /* 0x0000b006093fc5b2 */ /* 0x0000220008000100 */
[----:B------:R0:W0:Y:S01]  /*0950*/  @!UP5 SYNCS.EXCH.64 URZ, [UR9+0xb8], UR6 ;  /* 0x0000b806093fd5b2 */ /* 0x0000220008000100 */
[----:B------:R-:W-:Y:S01]  /*0960*/  NOP ;  /* 0x0000000000007918 */ /* 0x000fe20000000000 */
[----:B------:R-:W-:Y:S05]  /*0970*/  @!P4 BRA `(.L_x_4) ;  /* 0x000000000008c947 */ /* 0x000fea0003800000 */
[----:B01234-:R-:W-:Y:S01]  /*0980*/  UCGABAR_ARV ;  /* 0x00000000000079c7 */ /* 0x01ffe20008000000 */
[----:B------:R-:W-:Y:S05]  /*0990*/  BRA `(.L_x_5) ;  /* 0x0000000000047947 */ /* 0x000fea0003800000 */
.L_x_4:
[----:B01234-:R-:W-:Y:S01]  /*09a0*/  NOP ;  /* 0x0000000000007918 */ /* 0x01ffe20000000000 */
.L_x_5:
[----:B------:R-:W-:Y:S01]  /*09b0*/  ULDC.64 UR4, c[0x0][0x598] ;  /* 0x0001660000047ab9 */ /* 0x000fe20000000a00 */
[----:B------:R-:W-:Y:S01]  /*09c0*/  ULDC.64 UR14, c[0x0][0x208] ;  /* 0x00008200000e7ab9 */ /* 0x000fe20000000a00 */
[----:B------:R-:W-:-:S04]  /*09d0*/  ISETP.NE.U32.AND P1, PT, RZ, UR4, PT ;  /* 0x00000004ff007c0c */ /* 0x000fc8000bf25070 */
[----:B------:R-:W-:-:S13]  /*09e0*/  ISETP.NE.AND.EX P1, PT, RZ, UR5, PT, P1 ;  /* 0x00000005ff007c0c */ /* 0x000fda000bf25310 */
[----:B------:R-:W-:Y:S05]  /*09f0*/  @!P1 BRA `(.L_x_6) ;  /* 0x00000000001c9947 */ /* 0x000fea0003800000 */
[----:B------:R-:W0:Y:S02]  /*0a00*/  LDC.64 R2, c[0x0][0x598] ;  /* 0x00016600ff027b82 */ /* 0x000e240000000a00 */
[----:B0-----:R-:W2:Y:S02]  /*0a10*/  LDG.E.64 R2, desc[UR14][R2.64] ;  /* 0x0000000e02027981 */ /* 0x001ea4000c1e1b00 */
[----:B--2---:R-:W-:-:S04]  /*0a20*/  ISETP.NE.U32.AND P1, PT, R2, RZ, PT ;  /* 0x000000ff0200720c */ /* 0x004fc80003f25070 */
[----:B------:R-:W-:-:S13]  /*0a30*/  ISETP.NE.AND.EX P1, PT, R3, RZ, PT, P1 ;  /* 0x000000ff0300720c */ /* 0x000fda0003f25310 */
[----:B------:R-:W-:Y:S05]  /*0a40*/  @!P1 BRA `(.L_x_6) ;  /* 0x0000000000089947 */ /* 0x000fea0003800000 */
[----:B------:R0:W5:Y:S01]  /*0a50*/  LD.E R11, desc[UR14][R2.64] ;  /* 0x0000000e020b7980 */ /* 0x000162000c101900 */
[----:B------:R-:W-:Y:S05]  /*0a60*/  BRA `(.L_x_7) ;  /* 0x0000000000207947 */ /* 0x000fea0003800000 */
.L_x_6:
[----:B------:R-:W-:Y:S02]  /*0a70*/  ULDC.64 UR4, c[0x0][0x588] ;  /* 0x0001620000047ab9 */ /* 0x000fe40000000a00 */
[----:B------:R-:W-:-:S04]  /*0a80*/  ISETP.NE.U32.AND P1, PT, RZ, UR4, PT ;  /* 0x00000004ff007c0c */ /* 0x000fc8000bf25070 */
[----:B------:R-:W-:-:S13]  /*0a90*/  ISETP.NE.AND.EX P1, PT, RZ, UR5, PT, P1 ;  /* 0x00000005ff007c0c */ /* 0x000fda000bf25310 */
[----:B------:R-:W-:Y:S05]  /*0aa0*/  @!P1 BRA `(.L_x_8) ;  /* 0x00000000000c9947 */ /* 0x000fea0003800000 */
[----:B------:R-:W0:Y:S02]  /*0ab0*/  LDC.64 R2, c[0x0][0x588] ;  /* 0x00016200ff027b82 */ /* 0x000e240000000a00 */
[----:B0-----:R1:W5:Y:S01]  /*0ac0*/  LDG.E R11, desc[UR14][R2.64] ;  /* 0x0000000e020b7981 */ /* 0x001362000c1e1900 */
[----:B------:R-:W-:Y:S05]  /*0ad0*/  BRA `(.L_x_7) ;  /* 0x0000000000047947 */ /* 0x000fea0003800000 */
.L_x_8:
[----:B------:R-:W2:Y:S02]  /*0ae0*/  LDC R11, c[0x0][0x580] ;  /* 0x00016000ff0b7b82 */ /* 0x000ea40000000800 */
.L_x_7:
[----:B------:R-:W-:Y:S02]  /*0af0*/  ULDC.64 UR4, c[0x0][0x5a0] ;  /* 0x0001680000047ab9 */ /* 0x000fe40000000a00 */
[----:B------:R-:W-:-:S04]  /*0b00*/  ISETP.NE.U32.AND P1, PT, RZ, UR4, PT ;  /* 0x00000004ff007c0c */ /* 0x000fc8000bf25070 */
[----:B------:R-:W-:-:S13]  /*0b10*/  ISETP.NE.AND.EX P1, PT, RZ, UR5, PT, P1 ;  /* 0x00000005ff007c0c */ /* 0x000fda000bf25310 */
[----:B------:R-:W-:Y:S05]  /*0b20*/  @!P1 BRA `(.L_x_9) ;  /* 0x00000000001c9947 */ /* 0x000fea0003800000 */
[----:B01----:R-:W0:Y:S02]  /*0b30*/  LDC.64 R2, c[0x0][0x5a0] ;  /* 0x00016800ff027b82 */ /* 0x003e240000000a00 */
[----:B0-----:R-:W3:Y:S02]  /*0b40*/  LDG.E.64 R2, desc[UR14][R2.64] ;  /* 0x0000000e02027981 */ /* 0x001ee4000c1e1b00 */
[----:B---3--:R-:W-:-:S04]  /*0b50*/  ISETP.NE.U32.AND P1, PT, R2, RZ, PT ;  /* 0x000000ff0200720c */ /* 0x008fc80003f25070 */
[----:B------:R-:W-:-:S13]  /*0b60*/  ISETP.NE.AND.EX P1, PT, R3, RZ, PT, P1 ;  /* 0x000000ff0300720c */ /* 0x000fda0003f25310 */
[----:B------:R-:W-:Y:S05]  /*0b70*/  @!P1 BRA `(.L_x_9) ;  /* 0x0000000000089947 */ /* 0x000fea0003800000 */
[----:B------:R0:W5:Y:S01]  /*0b80*/  LD.E R15, desc[UR14][R2.64] ;  /* 0x0000000e020f7980 */ /* 0x000162000c101900 */
[----:B------:R-:W-:Y:S05]  /*0b90*/  BRA `(.L_x_10) ;  /* 0x0000000000207947 */ /* 0x000fea0003800000 */
.L_x_9:
[----:B------:R-:W-:Y:S02]  /*0ba0*/  ULDC.64 UR4, c[0x0][0x590] ;  /* 0x0001640000047ab9 */ /* 0x000fe40000000a00 */
[----:B------:R-:W-:-:S04]  /*0bb0*/  ISETP.NE.U32.AND P1, PT, RZ, UR4, PT ;  /* 0x00000004ff007c0c */ /* 0x000fc8000bf25070 */
[----:B------:R-:W-:-:S13]  /*0bc0*/  ISETP.NE.AND.EX P1, PT, RZ, UR5, PT, P1 ;  /* 0x00000005ff007c0c */ /* 0x000fda000bf25310 */
[----:B------:R-:W-:Y:S05]  /*0bd0*/  @!P1 BRA `(.L_x_11) ;  /* 0x00000000000c9947 */ /* 0x000fea0003800000 */
[----:B01----:R-:W0:Y:S02]  /*0be0*/  LDC.64 R2, c[0x0][0x590] ;  /* 0x00016400ff027b82 */ /* 0x003e240000000a00 */
[----:B0-----:R1:W5:Y:S01]  /*0bf0*/  LDG.E R15, desc[UR14][R2.64] ;  /* 0x0000000e020f7981 */ /* 0x001362000c1e1900 */
[----:B------:R-:W-:Y:S05]  /*0c00*/  BRA `(.L_x_10) ;  /* 0x0000000000047947 */ /* 0x000fea0003800000 */
.L_x_11:
[----:B------:R-:W3:Y:S02]  /*0c10*/  LDC R15, c[0x0][0x584] ;  /* 0x00016100ff0f7b82 */ /* 0x000ee40000000800 */
.L_x_10:
[----:B------:R-:W4:Y:S01]  /*0c20*/  LDC R0, c[0x0][0x65c] ;  /* 0x00019700ff007b82 */ /* 0x000f220000000800 */
[----:B------:R-:W-:Y:S01]  /*0c30*/  ULDC UR8, c[0x0][0x28c] ;  /* 0x0000a30000087ab9 */ /* 0x000fe20000000800 */
[----:B------:R-:W-:Y:S01]  /*0c40*/  ISETP.NE.AND P1, PT, R5, 0x2, PT ;  /* 0x000000020500780c */ /* 0x000fe20003f25270 */
[----:B------:R-:W-:Y:S01]  /*0c50*/  UIADD3 UR8, UR8, 0x7f, URZ ;  /* 0x0000007f08087890 */ /* 0x000fe2000fffe03f */
[----:B------:R-:W-:Y:S01]  /*0c60*/  IMAD.U32 R4, RZ, RZ, UR13 ;  /* 0x0000000dff047e24 */ /* 0x000fe2000f8e00ff */
[----:B------:R-:W-:Y:S01]  /*0c70*/  UMOV UR5, URZ ;  /* 0x0000003f00057c82 */ /* 0x000fe20008000000 */
[----:B------:R-:W-:Y:S01]  /*0c80*/  UMOV UR4, URZ ;  /* 0x0000003f00047c82 */ /* 0x000fe20008000000 */
[----:B------:R-:W-:-:S04]  /*0c90*/  USHF.R.S32.HI UR9, URZ, 0x1f, UR8 ;  /* 0x0000001f3f097899 */ /* 0x000fc80008011408 */
[----:B------:R-:W-:Y:S01]  /*0ca0*/  ULEA.HI UR9, UR9, UR8, URZ, 0x7 ;  /* 0x0000000809097291 */ /* 0x000fe2000f8f383f */
[----:B----4-:R-:W-:-:S13]  /*0cb0*/  ISETP.NE.AND P3, PT, R0, 0x1, PT ;  /* 0x000000010000780c */ /* 0x010fda0003f65270 */
[----:B01----:R-:W0:Y:S01]  /*0cc0*/  @P3 LDC R3, c[0x0][0x10] ;  /* 0x00000400ff033b82 */ /* 0x003e220000000800 */
[----:B------:R-:W-:Y:S02]  /*0cd0*/  @P3 IMAD.MOV.U32 R13, RZ, RZ, RZ ;  /* 0x000000ffff0d3224 */ /* 0x000fe400078e00ff */
[----:B------:R-:W-:-:S05]  /*0ce0*/  @P3 IMAD.MOV.U32 R5, RZ, RZ, RZ ;  /* 0x000000ffff053224 */ /* 0x000fca00078e00ff */
[----:B------:R-:W1:Y:S01]  /*0cf0*/  @!P3 LDC R9, c[0x0][0xc] ;  /* 0x00000300ff09bb82 */ /* 0x000e620000000800 */
[----:B------:R-:W-:Y:S01]  /*0d00*/  ULDC UR6, c[0x0][0xc] ;  /* 0x0000030000067ab9 */ /* 0x000fe20000000800 */
[----:B------:R-:W-:Y:S02]  /*0d10*/  ULDC UR7, c[0x0][0x10] ;  /* 0x0000040000077ab9 */ /* 0x000fe40000000800 */
[----:B------:R-:W-:-:S04]  /*0d20*/  UIMAD.WIDE.U32 UR6, UR6, UR7, URZ ;  /* 0x00000007060672a5 */ /* 0x000fc8000f8e003f */
[----:B------:R-:W4:Y:S01]  /*0d30*/  LDC R8, c[0x0][0x14] ;  /* 0x00000500ff087b82 */ /* 0x000f220000000800 */
[----:B0-----:R-:W-:Y:S01]  /*0d40*/  @P3 IMAD.WIDE.U32 R2, R3, UR13, R12 ;  /* 0x0000000d03023c25 */ /* 0x001fe2000f8e000c */
[----:B------:R-:W-:-:S03]  /*0d50*/  USHF.R.S32.HI UR13, URZ, 0x7, UR9 ;  /* 0x000000073f0d7899 */ /* 0x000fc60008011409 */
[----:B------:R-:W-:Y:S02]  /*0d60*/  @P3 IMAD.IADD R3, R3, 0x1, R5 ;  /* 0x0000000103033824 */ /* 0x000fe400078e0205 */
[----:B------:R-:W-:Y:S02]  /*0d70*/  IMAD.MOV.U32 R5, RZ, RZ, RZ ;  /* 0x000000ffff057224 */ /* 0x000fe400078e00ff */
[----:B-1----:R-:W-:-:S04]  /*0d80*/  @!P3 IMAD.WIDE.U32 R4, R12, R9, R4 ;  /* 0x000000090c04b225 */ /* 0x002fc800078e0004 */
[----:B------:R-:W-:Y:S02]  /*0d90*/  @!P3 IMAD.MOV.U32 R2, RZ, RZ, R4 ;  /* 0x000000ffff02b224 */ /* 0x000fe400078e0004 */
[C---:B----4-:R-:W-:Y:S02]  /*0da0*/  IMAD R19, R8.reuse, UR7, RZ ;  /* 0x0000000708137c24 */ /* 0x050fe4000f8e02ff */
[----:B------:R-:W-:Y:S01]  /*0db0*/  IMAD.WIDE.U32 R8, R8, UR6, RZ ;  /* 0x0000000608087c25 */ /* 0x000fe2000f8e00ff */
[----:B------:R-:W-:-:S03]  /*0dc0*/  ULDC.64 UR6, c[0x0][0x650] ;  /* 0x0001940000067ab9 */ /* 0x000fc60000000a00 */
[----:B------:R-:W-:Y:S02]  /*0dd0*/  @!P3 IMAD.MOV.U32 R3, RZ, RZ, R5 ;  /* 0x000000ffff03b224 */ /* 0x000fe400078e0005 */
[----:B------:R-:W-:Y:S01]  /*0de0*/  IMAD.IADD R0, R9, 0x1, R19 ;  /* 0x0000000109007824 */ /* 0x000fe200078e0213 */
[----:B------:R-:W-:Y:S06]  /*0df0*/  @P1 BRA `(.L_x_12) ;  /* 0x0000000000201947 */ /* 0x000fec0003800000 */
[----:B------:R-:W-:Y:S01]  /*0e00*/  UISETP.GE.U32.AND UP0, UPT, UR13, 0x9, UPT ;  /* 0x000000090d00788c */ /* 0x000fe2000bf06070 */
[----:B------:R-:W-:Y:S01]  /*0e10*/  IADD3 R2, P1, R2, R8, RZ ;  /* 0x0000000802027210 */ /* 0x000fe20007f3e0ff */
[----:B------:R-:W-:-:S04]  /*0e20*/  UIMAD.WIDE.U32 UR4, UR13, 0x38e38e39, URZ ;  /* 0x38e38e390d0478a5 */ /* 0x000fc8000f8e003f */
[----:B------:R-:W-:Y:S01]  /*0e30*/  USHF.R.U32.HI UR5, URZ, 0x1, UR5 ;  /* 0x000000013f057899 */ /* 0x000fe20008011605 */
[----:B------:R-:W-:Y:S02]  /*0e40*/  IMAD.X R3, R0, 0x1, R3, P1 ;  /* 0x0000000100037824 */ /* 0x000fe400008e0603 */
[----:B------:R-:W-:Y:S02]  /*0e50*/  UMOV UR4, URZ ;  /* 0x0000003f00047c82 */ /* 0x000fe40008000000 */
[----:B------:R-:W-:Y:S02]  /*0e60*/  @UP0 ULOP3.LUT UR4, UR5, 0x1, URZ, 0xc0, !UPT ;  /* 0x0000000105040892 */ /* 0x000fe4000f8ec03f */
[----:B------:R-:W-:-:S12]  /*0e70*/  UIMAD UR5, UR5, -0x9, UR13 ;  /* 0xfffffff7050578a4 */ /* 0x000fd8000f8e020d */
.L_x_12:
[----:B------:R-:W-:Y:S01]  /*0e80*/  ISETP.GE.U32.AND P1, PT, R2, UR6, PT ;  /* 0x0000000602007c0c */ /* 0x000fe2000bf26070 */
[----:B------:R-:W-:Y:S01]  /*0e90*/  IMAD.MOV.U32 R6, RZ, RZ, -0x1 ;  /* 0xffffffffff067424 */ /* 0x000fe200078e00ff */
[----:B------:R-:W-:Y:S01]  /*0ea0*/  PRMT R18, RZ, 0x7610, R18 ;  /* 0x00007610ff127816 */ /* 0x000fe20000000012 */
[----:B------:R-:W-:Y:S01]  /*0eb0*/  IMAD.MOV.U32 R5, RZ, RZ, -0x1 ;  /* 0xffffffffff057424 */ /* 0x000fe200078e00ff */
[----:B------:R-:W-:Y:S01]  /*0ec0*/  ISETP.GE.U32.AND.EX P1, PT, R3, UR7, PT, P1 ;  /* 0x0000000703007c0c */ /* 0x000fe2000bf26110 */
[----:B------:R-:W-:-:S12]  /*0ed0*/  IMAD.MOV.U32 R4, RZ, RZ, -0x1 ;  /* 0xffffffffff047424 */ /* 0x000fd800078e00ff */
[----:B------:R-:W-:Y:S05]  /*0ee0*/  @P1 BRA `(.L_x_13) ;  /* 0x0000000400241947 */ /* 0x000fea0003800000 */
[----:B------:R-:W0:Y:S01]  /*0ef0*/  LDC.64 R28, c[0x0][0x628] ;  /* 0x00018a00ff1c7b82 */ /* 0x000e220000000a00 */
[----:B------:R-:W-:Y:S02]  /*0f00*/  IMAD.MOV.U32 R4, RZ, RZ, R2 ;  /* 0x000000ffff047224 */ /* 0x000fe400078e0002 */
[----:B------:R-:W-:-:S05]  /*0f10*/  IMAD.MOV.U32 R5, RZ, RZ, R3 ;  /* 0x000000ffff057224 */ /* 0x000fca00078e0003 */
[----:B------:R-:W1:Y:S08]  /*0f20*/  LDC R6, c[0x0][0x630] ;  /* 0x00018c00ff067b82 */ /* 0x000e700000000800 */
[----:B------:R-:W4:Y:S01]  /*0f30*/  LDC.64 R30, c[0x0][0x620] ;  /* 0x00018800ff1e7b82 */ /* 0x000f220000000a00 */
[----:B0-----:R-:W-:-:S04]  /*0f40*/  ISETP.NE.U32.AND P1, PT, R28, RZ, PT ;  /* 0x000000ff1c00720c */ /* 0x001fc80003f25070 */
[----:B------:R-:W-:-:S13]  /*0f50*/  ISETP.NE.AND.EX P1, PT, R29, RZ, PT, P1 ;  /* 0x000000ff1d00720c */ /* 0x000fda0003f25310 */
[----:B-1--4-:R-:W-:Y:S05]  /*0f60*/  @!P1 BRA `(.L_x_14) ;  /* 0x0000000000289947 */ /* 0x012fea0003800000 */
[----:B------:R-:W0:Y:S02]  /*0f70*/  LDC R21, c[0x0][0x634] ;  /* 0x00018d00ff157b82 */ /* 0x000e240000000800 */
[----:B0-----:R-:W-:-:S05]  /*0f80*/  IADD3 R21, P1, R2, R21, RZ ;  /* 0x0000001502157210 */ /* 0x001fca0007f3e0ff */
[----:B------:R-:W-:-:S04]  /*0f90*/  IMAD.X R27, RZ, RZ, R3, P1 ;  /* 0x000000ffff1b7224 */ /* 0x000fc800008e0603 */
[----:B------:R-:W-:-:S04]  /*0fa0*/  IMAD.WIDE.U32 R4, R27, R28, RZ ;  /* 0x0000001c1b047225 */ /* 0x000fc800078e00ff */
[----:B------:R-:W-:-:S04]  /*0fb0*/  IMAD.WIDE.U32 R18, P1, R21, R29, R4 ;  /* 0x0000001d15127225 */ /* 0x000fc80007820004 */
[----:B------:R-:W-:-:S04]  /*0fc0*/  IMAD.WIDE.U32 R4, R21, R28, RZ ;  /* 0x0000001c15047225 */ /* 0x000fc800078e00ff */
[----:B------:R-:W-:Y:S01]  /*0fd0*/  IMAD.X R21, RZ, RZ, RZ, P1 ;  /* 0x000000ffff157224 */ /* 0x000fe200008e06ff */
[----:B------:R-:W-:Y:S01]  /*0fe0*/  IADD3 RZ, P1, R5, R18, RZ ;  /* 0x0000001205ff7210 */ /* 0x000fe20007f3e0ff */
[----:B------:R-:W-:-:S04]  /*0ff0*/  IMAD.MOV.U32 R20, RZ, RZ, R19 ;  /* 0x000000ffff147224 */ /* 0x000fc800078e0013 */
[----:B------:R-:W-:-:S08]  /*1000*/  IMAD.WIDE.U32.X R4, R27, R29, R20, P1 ;  /* 0x0000001d1b047225 */ /* 0x000fd000008e0414 */
.L_x_14:
[----:B------:R-:W0:Y:S01]  /*1010*/  LDC.64 R32, c[0x0][0x640] ;  /* 0x00019000ff207b82 */ /* 0x000e220000000a00 */
[-CC-:B------:R-:W-:Y:S01]  /*1020*/  SHF.R.U64 R34, R4, R6.reuse, R5.reuse ;  /* 0x0000000604227219 */ /* 0x180fe20000001205 */
[----:B------:R-:W-:Y:S01]  /*1030*/  IMAD.MOV.U32 R37, RZ, RZ, 0x1 ;  /* 0x00000001ff257424 */ /* 0x000fe200078e00ff */
[----:B------:R-:W-:Y:S02]  /*1040*/  SHF.R.U32.HI R4, RZ, R6, R5 ;  /* 0x00000006ff047219 */ /* 0x000fe40000011605 */
[----:B------:R-:W-:-:S03]  /*1050*/  IADD3 R19, P1, RZ, -R34, RZ ;  /* 0x80000022ff137210 */ /* 0x000fc60007f3e0ff */
[----:B------:R-:W1:Y:S02]  /*1060*/  LDC R18, c[0x0][0x618] ;  /* 0x00018600ff127b82 */ /* 0x000e640000000800 */
[----:B------:R-:W-:-:S04]  /*1070*/  IMAD.X R5, RZ, RZ, ~R4, P1 ;  /* 0x000000ffff057224 */ /* 0x000fc800008e0e04 */
[-C--:B------:R-:W-:Y:S02]  /*1080*/  IMAD R6, R5, R30.reuse, RZ ;  /* 0x0000001e05067224 */ /* 0x080fe400078e02ff */
[----:B------:R-:W4:Y:S01]  /*1090*/  LDC R21, c[0x0][0x608] ;  /* 0x00018200ff157b82 */ /* 0x000f220000000800 */
[----:B------:R-:W-:-:S04]  /*10a0*/  IMAD.WIDE.U32 R4, R19, R30, R2 ;  /* 0x0000001e13047225 */ /* 0x000fc800078e0002 */
[----:B------:R-:W-:-:S03]  /*10b0*/  IMAD R19, R19, R31, R6 ;  /* 0x0000001f13137224 */ /* 0x000fc600078e0206 */
[----:B------:R-:W2:Y:S01]  /*10c0*/  LDC R26, c[0x0][0x658] ;  /* 0x00019600ff1a7b82 */ /* 0x000ea20000000800 */
[----:B------:R-:W-:Y:S01]  /*10d0*/  IMAD.IADD R5, R5, 0x1, R19 ;  /* 0x0000000105057824 */ /* 0x000fe200078e0213 */
[----:B0-----:R-:W-:Y:S01]  /*10e0*/  ISETP.NE.U32.AND P1, PT, R32, RZ, PT ;  /* 0x000000ff2000720c */ /* 0x001fe20003f25070 */
[----:B------:R-:W-:-:S03]  /*10f0*/  IMAD.MOV.U32 R19, RZ, RZ, -0x1 ;  /* 0xffffffffff137424 */ /* 0x000fc600078e00ff */
[----:B------:R-:W-:Y:S02]  /*1100*/  ISETP.NE.AND.EX P1, PT, R33, RZ, PT, P1 ;  /* 0x000000ff2100720c */ /* 0x000fe40003f25310 */
[----:B------:R-:W0:Y:S01]  /*1110*/  LDC R31, c[0x0][0x600] ;  /* 0x00018000ff1f7b82 */ /* 0x000e220000000800 */
[-CC-:B-1----:R-:W-:Y:S02]  /*1120*/  SHF.R.U64 R29, R4, R18.reuse, R5.reuse ;  /* 0x00000012041d7219 */ /* 0x182fe40000001205 */
[----:B------:R-:W-:-:S05]  /*1130*/  SHF.R.U32.HI R4, RZ, R18, R5 ;  /* 0x00000012ff047219 */ /* 0x000fca0000011605 */
[----:B------:R-:W1:Y:S01]  /*1140*/  LDC R28, c[0x0][0x648] ;  /* 0x00019200ff1c7b82 */ /* 0x000e620000000800 */
[-CC-:B----4-:R-:W-:Y:S02]  /*1150*/  SHF.R.U64 R39, R29, R21.reuse, R4.reuse ;  /* 0x000000151d277219 */ /* 0x190fe40000001204 */
[----:B------:R-:W-:-:S05]  /*1160*/  SHF.R.U32.HI R5, RZ, R21, R4 ;  /* 0x00000015ff057219 */ /* 0x000fca0000011604 */
[----:B------:R-:W4:Y:S01]  /*1170*/  LDC R35, c[0x0][0x638] ;  /* 0x00018e00ff237b82 */ /* 0x000f220000000800 */
[-C--:B--2---:R-:W-:Y:S02]  /*1180*/  SHF.L.U32 R4, R19, R26.reuse, RZ ;  /* 0x0000001a13047219 */ /* 0x084fe400000006ff */
[--C-:B------:R-:W-:Y:S02]  /*1190*/  SHF.R.U64 R36, R39, R26, R5.reuse ;  /* 0x0000001a27247219 */ /* 0x100fe40000001205 */
[----:B------:R-:W-:Y:S02]  /*11a0*/  LOP3.LUT R6, RZ, R4, RZ, 0x33, !PT ;  /* 0x00000004ff067212 */ /* 0x000fe400078e33ff */
[----:B------:R-:W-:Y:S01]  /*11b0*/  SHF.R.U32.HI R5, RZ, R26, R5 ;  /* 0x0000001aff057219 */ /* 0x000fe20000011605 */
[----:B------:R-:W2:Y:S01]  /*11c0*/  LDC R30, c[0x0][0x610] ;  /* 0x00018400ff1e7b82 */ /* 0x000ea20000000800 */
[----:B------:R-:W-:Y:S01]  /*11d0*/  IMAD.MOV.U32 R4, RZ, RZ, R36 ;  /* 0x000000ffff047224 */ /* 0x000fe200078e0024 */
[----:B------:R-:W-:Y:S06]  /*11e0*/  @!P1 BRA `(.L_x_15) ;  /* 0x0000000000289947 */ /* 0x000fec0003800000 */
[----:B------:R-:W3:Y:S02]  /*11f0*/  LDC R21, c[0x0][0x64c] ;  /* 0x00019300ff157b82 */ /* 0x000ee40000000800 */
[----:B---3--:R-:W-:-:S05]  /*1200*/  IADD3 R21, P1, R36, R21, RZ ;  /* 0x0000001524157210 */ /* 0x008fca0007f3e0ff */
        /* <DEDUP_REMOVED lines=8> */
.L_x_15:
[----:B-1----:R-:W-:Y:S01]  /*1290*/  SHF.R.U64 R13, R4, R28, R5 ;  /* 0x0000001c040d7219 */ /* 0x002fe20000001205 */
[----:B------:R-:W-:Y:S01]  /*12a0*/  @P3 IMAD R22, R25, R24, R12 ;  /* 0x0000001819163224 */ /* 0x000fe200078e020c */
[----:B------:R-:W-:Y:S02]  /*12b0*/  SHF.L.U32 R4, R37, R26, RZ ;  /* 0x0000001a25047219 */ /* 0x000fe400000006ff */
[----:B------:R-:W-:Y:S01]  /*12c0*/  LOP3.LUT R5, R39, R6, RZ, 0xc0, !PT ;  /* 0x0000000627057212 */ /* 0x000fe200078ec0ff */
[----:B0-----:R-:W-:Y:S02]  /*12d0*/  VIADD R6, R31, 0xffffffff ;  /* 0xffffffff1f067836 */ /* 0x001fe40000000000 */
[----:B------:R-:W-:Y:S02]  /*12e0*/  IMAD.MOV R18, RZ, RZ, -R13 ;  /* 0x000000ffff127224 */ /* 0x000fe400078e0a0d */
[----:B------:R-:W-:Y:S01]  /*12f0*/  IMAD R5, R4, R13, R5 ;  /* 0x0000000d04057224 */ /* 0x000fe200078e0205 */
[----:B------:R-:W-:Y:S01]  /*1300*/  LOP3.LUT R13, R29, R6, RZ, 0xc0, !PT ;  /* 0x000000061d0d7212 */ /* 0x000fe200078ec0ff */
[----:B----4-:R-:W-:-:S02]  /*1310*/  IMAD R4, R18, R35, R36 ;  /* 0x0000002312047224 */ /* 0x010fc400078e0224 */
[----:B--2---:R-:W-:Y:S02]  /*1320*/  IMAD R6, R5, R30, R22 ;  /* 0x0000001e05067224 */ /* 0x004fe400078e0216 */
[----:B------:R-:W-:Y:S02]  /*1330*/  IMAD R13, R4, R31, R13 ;  /* 0x0000001f040d7224 */ /* 0x000fe400078e020d */
[----:B------:R-:W-:Y:S02]  /*1340*/  IMAD.MOV.U32 R18, RZ, RZ, 0x1 ;  /* 0x00000001ff127424 */ /* 0x000fe400078e00ff */
[----:B------:R-:W-:Y:S01]  /*1350*/  IMAD.MOV.U32 R4, RZ, RZ, R34 ;  /* 0x000000ffff047224 */ /* 0x000fe200078e0022 */
[----:B------:R-:W-:Y:S02]  /*1360*/  SEL R5, R13, R6, !P3 ;  /* 0x000000060d057207 */ /* 0x000fe40005800000 */
[----:B------:R-:W-:-:S07]  /*1370*/  SEL R6, R6, R13, !P3 ;  /* 0x0000000d06067207 */ /* 0x000fce0005800000 */
.L_x_13:
[----:B------:R-:W-:Y:S05]  /*1380*/  @!P4 BRA `(.L_x_16) ;  /* 0x00000000000cc947 */ /* 0x000fea0003800000 */
[----:B------:R-:W-:Y:S01]  /*1390*/  UCGABAR_WAIT ;  /* 0x0000000000007dc7 */ /* 0x000fe20008000000 */
[----:B------:R-:W-:Y:S01]  /*13a0*/  CCTL.IVALL ;  /* 0x00000000ff00798f */ /* 0x000fe20002000000 */
[----:B------:R-:W-:Y:S05]  /*13b0*/  BRA `(.L_x_17) ;  /* 0x0000000000047947 */ /* 0x000fea0003800000 */
.L_x_16:
[----:B------:R-:W-:Y:S06]  /*13c0*/  BAR.SYNC.DEFER_BLOCKING 0x0 ;  /* 0x0000000000007b1d */ /* 0x000fec0000010000 */
.L_x_17:
[----:B------:R-:W-:Y:S05]  /*13d0*/  @!P2 BRA `(.L_x_18) ;  /* 0x0000006c00c0a947 */ /* 0x000fea0003800000 */
[----:B------:R-:W-:-:S13]  /*13e0*/  ISETP.GT.U32.AND P1, PT, R38, 0x1, PT ;  /* 0x000000012600780c */ /* 0x000fda0003f24070 */
[----:B------:R-:W-:Y:S05]  /*13f0*/  @P1 EXIT ;  /* 0x000000000000194d */ /* 0x000fea0003800000 */
.L_x_19:
[----:B------:R-:W-:-:S08]  /*1400*/  NOP ;  /* 0x0000000000007918 */ /* 0x000fd00000000000 */
[----:B------:R-:W0:Y:S02]  /*1410*/  USETMAXREG.TRY_ALLOC.CTAPOOL UP0, 0xe8 ;  /* 0x000000e8000079c8 */ /* 0x000e240008000600 */
[----:B0-----:R-:W-:-:S13]  /*1420*/  PLOP3.LUT P1, PT, PT, PT, UP0, 0x80, 0x0 ;  /* 0x000000000000781c */ /* 0x001fda0003f2f008 */
[----:B------:R-:W-:Y:S05]  /*1430*/  @!P1 BRA `(.L_x_19) ;  /* 0xfffffffc00f09947 */ /* 0x000fea000383ffff */
[----:B------:R-:W-:-:S13]  /*1440*/  LOP3.LUT P1, RZ, R18, 0xff, RZ, 0xc0, !PT ;  /* 0x000000ff12ff7812 */ /* 0x000fda000782c0ff */
[----:B------:R-:W-:Y:S05]  /*1450*/  @!P1 EXIT ;  /* 0x000000000000994d */ /* 0x000fea0003800000 */
[----:B------:R-:W0:Y:S01]  /*1460*/  S2UR UR6, SR_CgaCtaId ;  /* 0x00000000000679c3 */ /* 0x000e220000008800 */
[CC--:B------:R-:W-:Y:S01]  /*1470*/  LEA.HI R13, R23.reuse, R14.reuse, RZ, 0x2 ;  /* 0x0000000e170d7211 */ /* 0x0c0fe200078f10ff */
[----:B------:R-:W-:Y:S01]  /*1480*/  UIADD3 UR7, UR11, -0x1, URZ ;  /* 0xffffffff0b077890 */ /* 0x000fe2000fffe03f */
[----:B------:R-:W-:Y:S01]  /*1490*/  LEA.HI R23, R23, R14, RZ, 0x5 ;  /* 0x0000000e17177211 */ /* 0x000fe200078f28ff */
[----:B------:R-:W-:Y:S01]  /*14a0*/  UMOV UR9, 0x400 ;  /* 0x0000040000097882 */ /* 0x000fe20000000000 */
[--C-:B------:R-:W-:Y:S01]  /*14b0*/  SHF.R.S32.HI R12, RZ, 0x2, R13.reuse ;  /* 0x00000002ff0c7819 */ /* 0x100fe2000001140d */
[----:B------:R-:W-:Y:S01]  /*14c0*/  UISETP.LT.AND UP0, UPT, UR13, 0x1, UPT ;  /* 0x000000010d00788c */ /* 0x000fe2000bf01270 */
[----:B------:R-:W-:Y:S01]  /*14d0*/  SHF.R.S32.HI R17, RZ, 0x1f, R13 ;  /* 0x0000001fff117819 */ /* 0x000fe2000001140d */
[----:B------:R-:W-:Y:S01]  /*14e0*/  USHF.L.U32 UR21, UR13, 0x1, URZ ;  /* 0x000000010d157899 */ /* 0x000fe2000800063f */
[----:B------:R-:W-:Y:S01]  /*14f0*/  SHF.R.S32.HI R23, RZ, 0x5, R23 ;  /* 0x00000005ff177819 */ /* 0x000fe20000011417 */
[----:B------:R-:W-:Y:S01]  /*1500*/  USEL UR10, UR13, 0x1, UP0 ;  /* 0x000000010d0a7887 */ /* 0x000fe20008000000 */
[----:B------:R-:W-:Y:S01]  /*1510*/  LEA.HI R17, R17, R12, RZ, 0x3 ;  /* 0x0000000c11117211 */ /* 0x000fe200078f18ff */
[----:B------:R-:W-:Y:S01]  /*1520*/  UISETP.NE.AND UP0, UPT, UR7, URZ, UPT ;  /* 0x0000003f0700728c */ /* 0x000fe2000bf05270 */
[----:B------:R-:W-:Y:S01]  /*1530*/  LOP3.LUT R149, R7, 0x1, RZ, 0xfc, !PT ;  /* 0x0000000107957812 */ /* 0x000fe200078efcff */
[----:B------:R-:W-:Y:S01]  /*1540*/  UIADD3 UR10, -UR10, UR13, URZ ;  /* 0x0000000d0a0a7290 */ /* 0x000fe2000fffe13f */
[----:B------:R-:W-:-:S05]  /*1550*/  LOP3.LUT R17, R17, 0xfffffff8, RZ, 0xc0, !PT ;  /* 0xfffffff811117812 */ /* 0x000fca00078ec0ff */
[----:B------:R-:W-:Y:S01]  /*1560*/  IMAD.IADD R12, R12, 0x1, -R17 ;  /* 0x000000010c0c7824 */ /* 0x000fe200078e0a11 */
[----:B------:R-:W-:Y:S01]  /*1570*/  LOP3.LUT R17, R13, 0xfffffffc, RZ, 0xc0, !PT ;  /* 0xfffffffc0d117812 */ /* 0x000fe200078ec0ff */
[----:B0-----:R-:W-:-:S03]  /*1580*/  ULEA UR9, UR6, UR9, 0x18 ;  /* 0x0000000906097291 */ /* 0x001fc6000f8ec03f */
[--C-:B------:R-:W-:Y:S01]  /*1590*/  SHF.R.S32.HI R13, RZ, 0x1f, R12.reuse ;  /* 0x0000001fff0d7819 */ /* 0x100fe2000001140c */
[----:B------:R-:W-:Y:S01]  /*15a0*/  USHF.L.U32 UR6, UR7, 0x3, URZ ;  /* 0x0000000307067899 */ /* 0x000fe2000800063f */
[C-C-:B------:R-:W-:Y:S01]  /*15b0*/  IMAD R16, R23.reuse, -0x10, -R12.reuse ;  /* 0xfffffff017107824 */ /* 0x140fe200078e0a0c */
[----:B------:R-:W-:Y:S01]  /*15c0*/  USEL UR7, URZ, 0x1, UP0 ;  /* 0x000000013f077887 */ /* 0x000fe20008000000 */
[----:B------:R-:W-:Y:S01]  /*15d0*/  IMAD.IADD R14, R14, 0x1, -R17 ;  /* 0x000000010e0e7824 */ /* 0x000fe200078e0a11 */
[----:B------:R-:W-:Y:S01]  /*15e0*/  ULOP3.LUT UR6, UR6, 0x8, URZ, 0xc0, !UPT ;  /* 0x0000000806067892 */ /* 0x000fe2000f8ec03f */
[----:B------:R-:W-:Y:S01]  /*15f0*/  IMAD.WIDE R12, R23, 0x10, R12 ;  /* 0x00000010170c7825 */ /* 0x000fe200078e020c */
[----:B------:R-:W-:Y:S02]  /*1600*/  UIADD3 UR22, UR9, 0xa0, URZ ;  /* 0x000000a009167890 */ /* 0x000fe4000fffe03f */
[----:B------:R-:W-:Y:S01]  /*1610*/  ULOP3.LUT UR23, UR6, 0x8, URZ, 0x3c, !UPT ;  /* 0x0000000806177892 */ /* 0x000fe2000f8e3c3f */
[----:B------:R-:W-:Y:S01]  /*1620*/  IMAD.U32 R150, RZ, RZ, UR7 ;  /* 0x00000007ff967e24 */ /* 0x000fe2000f8e00ff */
[----:B------:R-:W-:-:S02]  /*1630*/  ULOP3.LUT UR12, UR6, 0x18, URZ, 0x3c, !UPT ;  /* 0x00000018060c7892 */ /* 0x000fc4000f8e3c3f */
[----:B------:R-:W-:Y:S01]  /*1640*/  ULEA UR11, UR11, UR22, 0x3 ;  /* 0x000000160b0b7291 */ /* 0x000fe2000f8e183f */
[----:B------:R-:W-:Y:S02]  /*1650*/  ULDC UR6, c[0x0][0x284] ;  /* 0x0000a10000067ab9 */ /* 0x000fe40000000800 */
[----:B------:R-:W-:-:S09]  /*1660*/  VIADD R16, R16, UR6 ;  /* 0x0000000610107c36 */ /* 0x000fd20008000000 */
.L_x_174:
[----:B------:R-:W-:Y:S01]  /*1670*/  SHF.L.U32 R17, R150, 0x1f, RZ ;  /* 0x0000001f96117819 */ /* 0x000fe200000006ff */
[----:B------:R-:W0:Y:S01]  /*1680*/  LDC R18, c[0x0][0x28c] ;  /* 0x0000a300ff127b82 */ /* 0x000e220000000800 */
[----:B------:R-:W-:Y:S01]  /*1690*/  UMOV UR6, URZ ;  /* 0x0000003f00067c82 */ /* 0x000fe20008000000 */
[----:B------:R-:W-:Y:S01]  /*16a0*/  UMOV UR20, UR5 ;  /* 0x0000000500147c82 */ /* 0x000fe20008000000 */
[----:B-1----:R-:W1:Y:S01]  /*16b0*/  SYNCS.PHASECHK.TRANS64.TRYWAIT P1, [UR11+-0x8], R17 ;  /* 0xfffff811ff0075a7 */ /* 0x002e62000802014b */
[----:B0-----:R-:W-:Y:S01]  /*16c0*/  ISETP.GE.AND P2, PT, R18, 0x1, PT ;  /* 0x000000011200780c */ /* 0x001fe20003f46270 */
[----:B-1-34-:R-:W-:-:S12]  /*16d0*/  @!P1 BRA `(.L_x_20) ;  /* 0x0000007c00b09947 */ /* 0x01afd80003800000 */
.L_x_201:
[----:B------:R-:W-:Y:S01]  /*16e0*/  UMOV UR7, URZ ;  /* 0x0000003f00077c82 */ /* 0x000fe20008000000 */
[----:B------:R-:W-:Y:S01]  /*16f0*/  UMOV UR8, URZ ;  /* 0x0000003f00087c82 */ /* 0x000fe20008000000 */
[----:B------:R-:W-:Y:S02]  /*1700*/  CS2R R88, SRZ ;  /* 0x0000000000587805 */ /* 0x000fe4000001ff00 */
[----:B------:R-:W-:Y:S01]  /*1710*/  CS2R R22, SRZ ;  /* 0x0000000000167805 */ /* 0x000fe2000001ff00 */
[----:B0-----:R-:W-:Y:S01]  /*1720*/  IMAD.MOV.U32 R17, RZ, RZ, RZ ;  /* 0x000000ffff117224 */ /* 0x001fe200078e00ff */
[----:B------:R-:W-:Y:S02]  /*1730*/  CS2R R90, SRZ ;  /* 0x00000000005a7805 */ /* 0x000fe4000001ff00 */
[----:B------:R-:W-:Y:S02]  /*1740*/  CS2R R92, SRZ ;  /* 0x00000000005c7805 */ /* 0x000fe4000001ff00 */
[----:B------:R-:W-:-:S02]  /*1750*/  CS2R R94, SRZ ;  /* 0x00000000005e7805 */ /* 0x000fc4000001ff00 */
[----:B------:R-:W-:Y:S02]  /*1760*/  CS2R R96, SRZ ;  /* 0x0000000000607805 */ /* 0x000fe4000001ff00 */
[----:B------:R-:W-:Y:S02]  /*1770*/  CS2R R98, SRZ ;  /* 0x0000000000627805 */ /* 0x000fe4000001ff00 */
[----:B------:R-:W-:Y:S02]  /*1780*/  CS2R R100, SRZ ;  /* 0x0000000000647805 */ /* 0x000fe4000001ff00 */
        /* <DEDUP_REMOVED lines=22> */
[----:B------:R-:W-:Y:S01]  /*18f0*/  CS2R R146, SRZ ;  /* 0x0000000000927805 */ /* 0x000fe2000001ff00 */
[----:B------:R-:W-:Y:S01]  /*1900*/  IMAD.MOV.U32 R148, RZ, RZ, RZ ;  /* 0x000000ffff947224 */ /* 0x000fe200078e00ff */
[----:B------:R-:W-:Y:S01]  /*1910*/  CS2R R24, SRZ ;  /* 0x0000000000187805 */ /* 0x000fe2000001ff00 */
[----:B------:R-:W-:Y:S01]  /*1920*/  IMAD.U32 R151, RZ, RZ, UR4 ;  /* 0x00000004ff977e24 */ /* 0x000fe2000f8e00ff */
        /* <DEDUP_REMOVED lines=30> */
[----:B------:R-:W-:Y:S01]  /*1b10*/  CS2R R86, SRZ ;  /* 0x0000000000567805 */ /* 0x000fe2000001ff00 */
[----:B------:R-:W-:Y:S06]  /*1b20*/  @!P2 BRA `(.L_x_21) ;  /* 0x00000008006ca947 */ /* 0x000fec0003800000 */
[----:B------:R-:W-:-:S13]  /*1b30*/  ISETP.NE.AND P2, PT, R149, 0x3, PT ;  /* 0x000000039500780c */ /* 0x000fda0003f45270 */
[----:B------:R-:W-:Y:S05]  /*1b40*/  @!P2 BRA `(.L_x_22) ;  /* 0x000000000004a947 */ /* 0x000fea0003800000 */
[----:B------:R-:W-:Y:S01]  /*1b50*/  BPT.TRAP 0x1 ;  /* 0x000000040000795c */ /* 0x000fe20000300000 */
.L_x_22:
[----:B------:R-:W-:Y:S01]  /*1b60*/  ULEA UR6, UR5, UR9, 0x3 ;  /* 0x0000000905067291 */ /* 0x000fe2000f8e183f */
[----:B------:R-:W-:-:S05]  /*1b70*/  IMAD.U32 R17, RZ, RZ, UR4 ;  /* 0x00000004ff117e24 */ /* 0x000fca000f8e00ff */
[----:B------:R-:W-:-:S04]  /*1b80*/  SHF.L.U32 R17, R17, 0x1f, RZ ;  /* 0x0000001f11117819 */ /* 0x000fc800000006ff */
[----:B------:R0:W1:Y:S01]  /*1b90*/  SYNCS.PHASECHK.TRANS64.TRYWAIT P1, [UR6], R17 ;  /* 0x00000011ff0075a7 */ /* 0x0000620008020146 */
[----:B------:R-:W-:Y:S05]  /*1ba0*/  @!P2 BRA `(.L_x_23) ;  /* 0x000000000004a947 */ /* 0x000fea0003800000 */
[----:B------:R-:W-:Y:S01]  /*1bb0*/  BPT.TRAP 0x1 ;  /* 0x000000040000795c */ /* 0x000fe20000300000 */
.L_x_23:
[----:B-1----:R-:W-:Y:S05]  /*1bc0*/  @P1 BRA `(.L_x_24) ;  /* 0x0000000000081947 */ /* 0x002fea0003800000 */
[----:B------:R-:W1:Y:S02]  /*1bd0*/  SYNCS.PHASECHK.TRANS64.TRYWAIT P1, [UR6], R17 ;  /* 0x00000011ff0075a7 */ /* 0x000e640008020146 */
[----:B-1----:R-:W-:Y:S05]  /*1be0*/  @!P1 BRA `(.L_x_25) ;  /* 0x0000007800849947 */ /* 0x002fea0003800000 */
.L_x_24:
[----:B------:R-:W-:Y:S01]  /*1bf0*/  UIADD3 UR6, UR9, 0x180, URZ ;  /* 0x0000018009067890 */ /* 0x000fe2000fffe03f */
[----:B------:R-:W-:Y:S01]  /*1c00*/  WARPGROUP.ARRIVE ;  /* 0x00000000000079c5 */ /* 0x000fe20000000000 */
[----:B------:R-:W-:Y:S01]  /*1c10*/  UIADD3 UR7, UR9, 0x12180, URZ ;  /* 0x0001218009077890 */ /* 0x000fe2000fffe03f */
[----:B------:R-:W-:Y:S01]  /*1c20*/  CS2R R88, SRZ ;  /* 0x0000000000587805 */ /* 0x000fe2000001ff00 */
[----:B------:R-:W-:Y:S01]  /*1c30*/  USHF.R.U32.HI UR6, URZ, 0x4, UR6 ;  /* 0x000000043f067899 */ /* 0x000fe20008011606 */
[----:B------:R-:W-:Y:S01]  /*1c40*/  CS2R R22, SRZ ;  /* 0x0000000000167805 */ /* 0x000fe2000001ff00 */
[----:B------:R-:W-:Y:S01]  /*1c50*/  USHF.R.U32.HI UR7, URZ, 0x4, UR7 ;  /* 0x000000043f077899 */ /* 0x000fe20008011607 */
[----:B01----:R-:W-:Y:S01]  /*1c60*/  IMAD.MOV.U32 R17, RZ, RZ, RZ ;  /* 0x000000ffff117224 */ /* 0x003fe200078e00ff */
[----:B------:R-:W-:Y:S01]  /*1c70*/  ULOP3.LUT UR6, UR6, 0x3fff, URZ, 0xc0, !UPT ;  /* 0x00003fff06067892 */ /* 0x000fe2000f8ec03f */
[----:B------:R-:W-:Y:S01]  /*1c80*/  CS2R R90, SRZ ;  /* 0x00000000005a7805 */ /* 0x000fe2000001ff00 */
[----:B------:R-:W-:Y:S01]  /*1c90*/  ULOP3.LUT UR7, UR7, 0x3fff, URZ, 0xc0, !UPT ;  /* 0x00003fff07077892 */ /* 0x000fe2000f8ec03f */
[----:B------:R-:W-:Y:S01]  /*1ca0*/  CS2R R92, SRZ ;  /* 0x00000000005c7805 */ /* 0x000fe2000001ff00 */
[----:B------:R-:W-:Y:S01]  /*1cb0*/  ULOP3.LUT UR6, UR6, 0x10000, URZ, 0xfc, !UPT ;  /* 0x0001000006067892 */ /* 0x000fe2000f8efc3f */
[----:B------:R-:W-:Y:S01]  /*1cc0*/  CS2R R94, SRZ ;  /* 0x00000000005e7805 */ /* 0x000fe2000001ff00 */
[----:B------:R-:W-:Y:S01]  /*1cd0*/  ULOP3.LUT UR7, UR7, 0x10000, URZ, 0xfc, !UPT ;  /* 0x0001000007077892 */ /* 0x000fe2000f8efc3f */
[----:B------:R-:W-:Y:S01]  /*1ce0*/  CS2R R96, SRZ ;  /* 0x0000000000607805 */ /* 0x000fe2000001ff00 */
[----:B------:R-:W-:Y:S01]  /*1cf0*/  ULEA UR6, UR5, UR6, 0x9 ;  /* 0x0000000605067291 */ /* 0x000fe2000f8e483f */
[----:B------:R-:W-:Y:S01]  /*1d00*/  CS2R R98, SRZ ;  /* 0x0000000000627805 */ /* 0x000fe2000001ff00 */
[----:B------:R-:W-:Y:S01]  /*1d10*/  ULEA UR7, UR5, UR7, 0xa ;  /* 0x0000000705077291 */ /* 0x000fe2000f8e503f */
[----:B------:R-:W-:Y:S01]  /*1d20*/  CS2R R100, SRZ ;  /* 0x0000000000647805 */ /* 0x000fe2000001ff00 */
[----:B------:R-:W-:Y:S01]  /*1d30*/  UMOV UR17, 0x40000040 ;  /* 0x4000004000117882 */ /* 0x000fe20000000000 */
[----:B------:R-:W-:Y:S01]  /*1d40*/  UMOV UR19, 0x40000040 ;  /* 0x4000004000137882 */ /* 0x000fe20000000000 */
[----:B------:R-:W-:Y:S01]  /*1d50*/  CS2R R102, SRZ ;  /* 0x0000000000667805 */ /* 0x000fe2000001ff00 */
[----:B------:R-:W-:Y:S01]  /*1d60*/  UMOV UR16, UR6 ;  /* 0x0000000600107c82 */ /* 0x000fe20008000000 */
[----:B------:R-:W-:Y:S01]  /*1d70*/  CS2R R104, SRZ ;  /* 0x0000000000687805 */ /* 0x000fe2000001ff00 */
[----:B------:R-:W-:Y:S01]  /*1d80*/  UMOV UR18, UR7 ;  /* 0x0000000700127c82 */ /* 0x000fe20008000000 */
[----:B------:R-:W-:Y:S01]  /*1d90*/  CS2R R106, SRZ ;  /* 0x00000000006a7805 */ /* 0x000fe2000001ff00 */
[----:B------:R-:W-:Y:S01]  /*1da0*/  QGMMA.64x128x32.F32.E4M3.E4M3 R24, gdesc[UR16], RZ, !UPT ;  /* 0x01e00000101879f3 */ /* 0x000fe2000c7008ff */
[----:B------:R-:W-:Y:S01]  /*1db0*/  UIADD3 UR16, UR6, 0x2, URZ ;  /* 0x0000000206107890 */ /* 0x000fe2000fffe03f */
[----:B------:R-:W-:Y:S01]  /*1dc0*/  CS2R R108, SRZ ;  /* 0x00000000006c7805 */ /* 0x000fe2000001ff00 */
[----:B------:R-:W-:Y:S01]  /*1dd0*/  UIADD3 UR18, UR7, 0x2, URZ ;  /* 0x0000000207127890 */ /* 0x000fe2000fffe03f */
[----:B------:R-:W-:Y:S01]  /*1de0*/  CS2R R110, SRZ ;  /* 0x00000000006e7805 */ /* 0x000fe2000001ff00 */
[----:B------:R-:W-:Y:S01]  /*1df0*/  UMOV UR17, 0x40000040 ;  /* 0x4000004000117882 */ /* 0x000fe20000000000 */
[----:B------:R-:W-:Y:S01]  /*1e00*/  UMOV UR19, 0x40000040 ;  /* 0x4000004000137882 */ /* 0x000fe20000000000 */
        /* <DEDUP_REMOVED lines=17> */
[----:B------:R-:W-:Y:S01]  /*1f20*/  CS2R R146, SRZ ;  /* 0x0000000000927805 */ /* 0x000fe2000001ff00 */
[----:B------:R-:W-:Y:S01]  /*1f30*/  IMAD.MOV.U32 R148, RZ, RZ, RZ ;  /* 0x000000ffff947224 */ /* 0x000fe200078e00ff */
[----:B------:R-:W-:Y:S01]  /*1f40*/  QGMMA.64x128x32.F32.E4M3.E4M3 R24, gdesc[UR16], R24 ;  /* 0x01e00000101879f3 */ /* 0x000fe20008700818 */
[----:B------:R-:W-:-:S02]  /*1f50*/  UIADD3 UR16, UR6, 0x4, URZ ;  /* 0x0000000406107890 */ /* 0x000fc4000fffe03f */
[----:B------:R-:W-:Y:S01]  /*1f60*/  UIADD3 UR18, UR7, 0x4, URZ ;  /* 0x0000000407127890 */ /* 0x000fe2000fffe03f */
[----:B------:R-:W-:Y:S01]  /*1f70*/  UMOV UR17, 0x40000040 ;  /* 0x4000004000117882 */ /* 0x000fe20000000000 */
[----:B------:R-:W-:-:S07]  /*1f80*/  UMOV UR19, 0x40000040 ;  /* 0x4000004000137882 */ /* 0x000fce0000000000 */
[----:B------:R-:W-:Y:S01]  /*1f90*/  QGMMA.64x128x32.F32.E4M3.E4M3 R24, gdesc[UR16], R24 ;  /* 0x01e00000101879f3 */ /* 0x000fe20008700818 */
[----:B------:R-:W-:Y:S02]  /*1fa0*/  UIADD3 UR18, UR7, 0x6, URZ ;  /* 0x0000000607127890 */ /* 0x000fe4000fffe03f */
[----:B------:R-:W-:Y:S01]  /*1fb0*/  UIADD3 UR16, UR6, 0x6, URZ ;  /* 0x0000000606107890 */ /* 0x000fe2000fffe03f */
[----:B------:R-:W-:Y:S01]  /*1fc0*/  ULDC UR7, c[0x0][0x50c] ;  /* 0x0001430000077ab9 */ /* 0x000fe20000000800 */
[----:B------:R-:W-:Y:S01]  /*1fd0*/  UMOV UR17, 0x40000040 ;  /* 0x4000004000117882 */ /* 0x000fe20000000000 */
[----:B------:R-:W-:Y:S01]  /*1fe0*/  UISETP.NE.AND UP0, UPT, UR7, 0x4, UPT ;  /* 0x000000040700788c */ /* 0x000fe2000bf05270 */
[----:B------:R-:W-:Y:S01]  /*1ff0*/  UMOV UR19, 0x40000040 ;  /* 0x4000004000137882 */ /* 0x000fe20000000000 */
[----:B------:R-:W-:Y:S02]  /*2000*/  UMOV UR6, 0x4 ;  /* 0x0000000400067882 */ /* 0x000fe40000000000 */
[----:B------:R-:W-:-:S06]  /*2010*/  USEL UR7, URZ, 0x1, UP0 ;  /* 0x000000013f077887 */ /* 0x000fcc0008000000 */
[----:B------:R-:W-:Y:S01]  /*2020*/  ISETP.NE.AND P1, PT, RZ, UR7, PT ;  /* 0x00000007ff007c0c */ /* 0x000fe2000bf25270 */
[----:B------:R-:W-:-:S12]  /*2030*/  QGMMA.64x128x32.F32.E4M3.E4M3 R24, gdesc[UR16], R24, gsb0 ;  /* 0x01e00000101879f3 */ /* 0x000fd80008000818 */
[----:B------:R-:W-:Y:S05]  /*2040*/  @!P1 BRA `(.L_x_26) ;  /* 0x0000000400089947 */ /* 0x000fea0003800000 */
[----:B------:R-:W-:Y:S02]  /*2050*/  WARPGROUP.DEPBAR.LE gsb0, 0x0 ;  /* 0x00008000000079c5 */ /* 0x000fe40000010000 */
[----:B------:R-:W-:-:S01]  /*2060*/  FADD R147, RZ, R24 ;  /* 0x00000018ff937221 */ /* 0x000fc20000000000 */
[----:B------:R-:W-:Y:S01]  /*2070*/  FADD R148, RZ, R25 ;  /* 0x00000019ff947221 */ /* 0x000fe20000000000 */
        /* <DEDUP_REMOVED lines=62> */
[----:B------:R-:W-:-:S06]  /*2460*/  UMOV UR6, URZ ;  /* 0x0000003f00067c82 */ /* 0x000fcc0008000000 */
.L_x_26:
[----:B------:R-:W-:-:S04]  /*2470*/  UIADD3 UR20, UR5, 0x1, URZ ;  /* 0x0000000105147890 */ /* 0x000fc8000fffe03f */
[----:B------:R-:W-:-:S04]  /*2480*/  UISETP.NE.AND UP0, UPT, UR20, 0x9, UPT ;  /* 0x000000091400788c */ /* 0x000fc8000bf05270 */
[----:B------:R-:W-:Y:S02]  /*2490*/  USEL UR8, URZ, 0x1, UP0 ;  /* 0x000000013f087887 */ /* 0x000fe40008000000 */
[----:B------:R-:W-:Y:S02]  /*24a0*/  USEL UR20, UR20, URZ, UP0 ;  /* 0x0000003f14147287 */ /* 0x000fe40008000000 */
[----:B------:R-:W-:-:S06]  /*24b0*/  ULOP3.LUT UR8, UR4, UR8, URZ, 0x3c, !UPT ;  /* 0x0000000804087292 */ /* 0x000fcc000f8e3c3f */
[----:B------:R-:W-:Y:S01]  /*24c0*/  IMAD.U32 R151, RZ, RZ, UR8 ;  /* 0x00000008ff977e24 */ /* 0x000fe2000f8e00ff */
[----:B------:R-:W-:-:S06]  /*24d0*/  UMOV UR8, 0x1 ;  /* 0x0000000100087882 */ /* 0x000fcc0000000000 */
.L_x_21:
[----:B------:R-:W-:-:S06]  /*24e0*/  UISETP.GE.AND UP0, UPT, UR10, 0x1, UPT ;  /* 0x000000010a00788c */ /* 0x000fcc000bf06270 */
[----:B------:R-:W-:-:S13]  /*24f0*/  PLOP3.LUT P1, PT, PT, PT, UP0, 0x80, 0x0 ;  /* 0x000000000000781c */ /* 0x000fda0003f2f008 */
[----:B------:R-:W-:Y:S05]  /*2500*/  @!P1 BRA `(.L_x_27) ;  /* 0x0000000800349947 */ /* 0x000fea0003800000 */
[----:B------:R-:W-:Y:S01]  /*2510*/  IMAD.U32 R18, RZ, RZ, UR10 ;  /* 0x0000000aff127e24 */ /* 0x000fe2000f8e00ff */
[----:B------:R-:W-:Y:S01]  /*2520*/  ULDC UR24, c[0x0][0x50c] ;  /* 0x0001430000187ab9 */ /* 0x000fe20000000800 */
[----:B------:R-:W-:-:S07]  /*2530*/  IMAD.U32 R19, RZ, RZ, UR5 ;  /* 0x00000005ff137e24 */ /* 0x000fce000f8e00ff */
.L_x_35:
[----:B------:R-:W-:-:S13]  /*2540*/  ISETP.NE.AND P2, PT, R149, 0x3, PT ;  /* 0x000000039500780c */ /* 0x000fda0003f45270 */
[----:B0-----:R-:W-:Y:S05]  /*2550*/  @!P2 BRA `(.L_x_28) ;  /* 0x000000000004a947 */ /* 0x001fea0003800000 */
[----:B------:R-:W-:Y:S01]  /*2560*/  BPT.TRAP 0x1 ;  /* 0x000000040000795c */ /* 0x000fe20000300000 */
.L_x_28:
[----:B------:R-:W-:Y:S01]  /*2570*/  ULEA UR16, UR20, UR9, 0x3 ;  /* 0x0000000914107291 */ /* 0x000fe2000f8e183f */
[----:B------:R-:W-:-:S08]  /*2580*/  SHF.L.U32 R20, R151, 0x1f, RZ ;  /* 0x0000001f97147819 */ /* 0x000fd000000006ff */
[----:B------:R0:W1:Y:S01]  /*2590*/  SYNCS.PHASECHK.TRANS64.TRYWAIT P1, [UR16], R20 ;  /* 0x00000014ff0075a7 */ /* 0x0000620008020150 */
[----:B------:R-:W-:Y:S05]  /*25a0*/  @!P2 BRA `(.L_x_29) ;  /* 0x000000000004a947 */ /* 0x000fea0003800000 */
[----:B------:R-:W-:Y:S01]  /*25b0*/  BPT.TRAP 0x1 ;  /* 0x000000040000795c */ /* 0x000fe20000300000 */
.L_x_29:
[----:B-1----:R-:W-:Y:S05]  /*25c0*/  @P1 BRA `(.L_x_30) ;  /* 0x0000000000081947 */ /* 0x002fea0003800000 */
[----:B------:R-:W1:Y:S02]  /*25d0*/  SYNCS.PHASECHK.TRANS64.TRYWAIT P1, [UR16], R20 ;  /* 0x00000014ff0075a7 */ /* 0x000e640008020150 */
[----:B-1----:R-:W-:Y:S05]  /*25e0*/  @!P1 BRA `(.L_x_31) ;  /* 0x00000070001c9947 */ /* 0x002fea0003800000 */
.L_x_30:
[----:B------:R-:W-:Y:S01]  /*25f0*/  UIADD3 UR16, UR9, 0x180, URZ ;  /* 0x0000018009107890 */ /* 0x000fe2000fffe03f */
[----:B------:R-:W-:Y:S01]  /*2600*/  WARPGROUP.ARRIVE ;  /* 0x00000000000079c5 */ /* 0x000fe20000000000 */
[----:B------:R-:W-:Y:S02]  /*2610*/  UIADD3 UR17, UR9, 0x12180, URZ ;  /* 0x0001218009117890 */ /* 0x000fe4000fffe03f */
[----:B------:R-:W-:Y:S02]  /*2620*/  UISETP.NE.AND UP0, UPT, UR7, URZ, UPT ;  /* 0x0000003f0700728c */ /* 0x000fe4000bf05270 */
[----:B------:R-:W-:Y:S02]  /*2630*/  USHF.R.U32.HI UR16, URZ, 0x4, UR16 ;  /* 0x000000043f107899 */ /* 0x000fe40008011610 */
[----:B------:R-:W-:Y:S02]  /*2640*/  USHF.R.U32.HI UR17, URZ, 0x4, UR17 ;  /* 0x000000043f117899 */ /* 0x000fe40008011611 */
[----:B------:R-:W-:-:S02]  /*2650*/  USEL UR8, UR8, URZ, !UP0 ;  /* 0x0000003f08087287 */ /* 0x000fc4000c000000 */
[----:B------:R-:W-:Y:S02]  /*2660*/  ULOP3.LUT UR16, UR16, 0x3fff, URZ, 0xc0, !UPT ;  /* 0x00003fff10107892 */ /* 0x000fe4000f8ec03f */
[----:B------:R-:W-:Y:S02]  /*2670*/  ULOP3.LUT UR17, UR17, 0x3fff, URZ, 0xc0, !UPT ;  /* 0x00003fff11117892 */ /* 0x000fe4000f8ec03f */
[----:B------:R-:W-:Y:S02]  /*2680*/  UISETP.NE.U32.AND UP0, UPT, UR8, URZ, UPT ;  /* 0x0000003f0800728c */ /* 0x000fe4000bf05070 */
[----:B------:R-:W-:Y:S02]  /*2690*/  ULOP3.LUT UR7, UR16, 0x10000, URZ, 0xfc, !UPT ;  /* 0x0001000010077892 */ /* 0x000fe4000f8efc3f */
[----:B------:R-:W-:Y:S02]  /*26a0*/  ULOP3.LUT UR8, UR17, 0x10000, URZ, 0xfc, !UPT ;  /* 0x0001000011087892 */ /* 0x000fe4000f8efc3f */
[----:B------:R-:W-:-:S02]  /*26b0*/  ULEA UR7, UR20, UR7, 0x9 ;  /* 0x0000000714077291 */ /* 0x000fc4000f8e483f */
[----:B------:R-:W-:Y:S01]  /*26c0*/  ULEA UR8, UR20, UR8, 0xa ;  /* 0x0000000814087291 */ /* 0x000fe2000f8e503f */
[----:B------:R-:W-:Y:S01]  /*26d0*/  UMOV UR17, 0x40000040 ;  /* 0x4000004000117882 */ /* 0x000fe20000000000 */
[----:B------:R-:W-:Y:S01]  /*26e0*/  UMOV UR19, 0x40000040 ;  /* 0x4000004000137882 */ /* 0x000fe20000000000 */
[----:B------:R-:W-:Y:S02]  /*26f0*/  UIADD3 UR6, UR6, 0x4, URZ ;  /* 0x0000000406067890 */ /* 0x000fe4000fffe03f */
[----:B------:R-:W-:Y:S02]  /*2700*/  UMOV UR16, UR7 ;  /* 0x0000000700107c82 */ /* 0x000fe40008000000 */
[----:B------:R-:W-:Y:S02]  /*2710*/  UMOV UR18, UR8 ;  /* 0x0000000800127c82 */ /* 0x000fe40008000000 */
[----:B------:R-:W-:Y:S01]  /*2720*/  QGMMA.64x128x32.F32.E4M3.E4M3 R24, gdesc[UR16], R24, UP0 ;  /* 0x01e00000101879f3 */ /* 0x000fe2000bf00818 */
[----:B------:R-:W-:-:S02]  /*2730*/  UIADD3 UR16, UR7, 0x2, URZ ;  /* 0x0000000207107890 */ /* 0x000fc4000fffe03f */
[----:B------:R-:W-:Y:S01]  /*2740*/  UIADD3 UR18, UR8, 0x2, URZ ;  /* 0x0000000208127890 */ /* 0x000fe2000fffe03f */
[----:B------:R-:W-:Y:S01]  /*2750*/  UMOV UR17, 0x40000040 ;  /* 0x4000004000117882 */ /* 0x000fe20000000000 */
[----:B------:R-:W-:Y:S01]  /*2760*/  UMOV UR19, 0x40000040 ;  /* 0x4000004000137882 */ /* 0x000fe20000000000 */
[----:B------:R-:W-:-:S06]  /*2770*/  UISETP.NE.AND UP0, UPT, UR6, UR24, UPT ;  /* 0x000000180600728c */ /* 0x000fcc000bf05270 */
[----:B------:R-:W-:Y:S01]  /*2780*/  QGMMA.64x128x32.F32.E4M3.E4M3 R24, gdesc[UR16], R24 ;  /* 0x01e00000101879f3 */ /* 0x000fe20008700818 */
[----:B------:R-:W-:Y:S02]  /*2790*/  UIADD3 UR16, UR7, 0x4, URZ ;  /* 0x0000000407107890 */ /* 0x000fe4000fffe03f */
[----:B------:R-:W-:Y:S01]  /*27a0*/  UIADD3 UR18, UR8, 0x4, URZ ;  /* 0x0000000408127890 */ /* 0x000fe2000fffe03f */
[----:B------:R-:W-:Y:S01]  /*27b0*/  UMOV UR17, 0x40000040 ;  /* 0x4000004000117882 */ /* 0x000fe20000000000 */
[----:B------:R-:W-:-:S07]  /*27c0*/  UMOV UR19, 0x40000040 ;  /* 0x4000004000137882 */ /* 0x000fce0000000000 */
[----:B------:R-:W-:Y:S01]  /*27d0*/  QGMMA.64x128x32.F32.E4M3.E4M3 R24, gdesc[UR16], R24 ;  /* 0x01e00000101879f3 */ /* 0x000fe20008700818 */
[----:B------:R-:W-:Y:S02]  /*27e0*/  UIADD3 UR16, UR7, 0x6, URZ ;  /* 0x0000000607107890 */ /* 0x000fe4000fffe03f */
[----:B------:R-:W-:Y:S01]  /*27f0*/  UIADD3 UR18, UR8, 0x6, URZ ;  /* 0x0000000608127890 */ /* 0x000fe2000fffe03f */
[----:B------:R-:W-:Y:S01]  /*2800*/  UMOV UR17, 0x40000040 ;  /* 0x4000004000117882 */ /* 0x000fe20000000000 */
[----:B------:R-:W-:Y:S01]  /*2810*/  UMOV UR19, 0x40000040 ;  /* 0x4000004000137882 */ /* 0x000fe20000000000 */
[----:B------:R-:W-:-:S06]  /*2820*/  USEL UR7, URZ, 0x1, UP0 ;  /* 0x000000013f077887 */ /* 0x000fcc0008000000 */
[----:B------:R-:W-:Y:S01]  /*2830*/  ISETP.NE.AND P1, PT, RZ, UR7, PT ;  /* 0x00000007ff007c0c */ /* 0x000fe2000bf25270 */
[----:B------:R-:W-:Y:S03]  /*2840*/  QGMMA.64x128x32.F32.E4M3.E4M3 R24, gdesc[UR16], R24, gsb0 ;  /* 0x01e00000101879f3 */ /* 0x000fe60008000818 */
[----:B------:R-:W-:-:S09]  /*2850*/  WARPGROUP.DEPBAR.LE gsb0, 0x1 ;  /* 0x00008000000079c5 */ /* 0x000fd20000010100 */
[----:B------:R-:W-:Y:S05]  /*2860*/  @!P1 BRA `(.L_x_32) ;  /* 0x0000000400089947 */ /* 0x000fea0003800000 */
[----:B------:R-:W-:Y:S02]  /*2870*/  WARPGROUP.DEPBAR.LE gsb0, 0x0 ;  /* 0x00008000000079c5 */ /* 0x000fe40000010000 */
[----:B------:R-:W-:-:S01]  /*2880*/  FADD R147, R24, R147 ;  /* 0x0000009318937221 */ /* 0x000fc20000000000 */
[----:B------:R-:W-:Y:S01]  /*2890*/  FADD R148, R25, R148 ;  /* 0x0000009419947221 */ /* 0x000fe20000000000 */
        /* <DEDUP_REMOVED lines=62> */
[----:B------:R-:W-:-:S06]  /*2c80*/  UMOV UR6, URZ ;  /* 0x0000003f00067c82 */ /* 0x000fcc0008000000 */
.L_x_32:
[----:B------:R-:W-:Y:S05]  /*2c90*/  @!P2 BRA `(.L_x_33) ;  /* 0x000000000004a947 */ /* 0x000fea0003800000 */
[----:B------:R-:W-:Y:S01]  /*2ca0*/  BPT.TRAP 0x1 ;  /* 0x000000040000795c */ /* 0x000fe20000300000 */
.L_x_33:
[----:B01----:R-:W-:Y:S02]  /*2cb0*/  @P0 LEA R20, R19, UR9, 0x3 ;  /* 0x0000000913140c11 */ /* 0x003fe4000f8e18ff */
[----:B------:R-:W-:-:S03]  /*2cc0*/  ISETP.GT.U32.AND P1, PT, R7, 0x1, PT ;  /* 0x000000010700780c */ /* 0x000fc60003f24070 */
[----:B------:R-:W-:-:S05]  /*2cd0*/  @P0 VIADD R21, R20, 0x48 ;  /* 0x0000004814150836 */ /* 0x000fca0000000000 */
[----:B------:R-:W-:-:S04]  /*2ce0*/  @P0 PRMT R21, R10, 0x654, R21 ;  /* 0x000006540a150816 */ /* 0x000fc80000000015 */
[----:B------:R0:W-:Y:S01]  /*2cf0*/  @P0 SYNCS.ARRIVE.TRANS64.RED.A1T0 RZ, [R21+URZ], RZ ;  /* 0x000000ff15ff09a7 */ /* 0x0001e2000810043f */
[----:B------:R-:W-:Y:S05]  /*2d00*/  @P1 BRA `(.L_x_34) ;  /* 0x0000000000041947 */ /* 0x000fea0003800000 */
[----:B------:R-:W-:Y:S01]  /*2d10*/  BPT.TRAP 0x1 ;  /* 0x000000040000795c */ /* 0x000fe20000300000 */
.L_x_34:
[----:B------:R-:W-:Y:S01]  /*2d20*/  UIADD3 UR20, UR20, 0x1, URZ ;  /* 0x0000000114147890 */ /* 0x000fe2000fffe03f */
[C---:B------:R-:W-:Y:S01]  /*2d30*/  ISETP.GT.AND P2, PT, R18.reuse, 0x1, PT ;  /* 0x000000011200780c */ /* 0x040fe20003f44270 */
[----:B------:R-:W-:Y:S02]  /*2d40*/  VIADD R19, R19, 0x1 ;  /* 0x0000000113137836 */ /* 0x000fe40000000000 */
[----:B------:R-:W-:Y:S01]  /*2d50*/  UISETP.NE.AND UP0, UPT, UR20, 0x9, UPT ;  /* 0x000000091400788c */ /* 0x000fe2000bf05270 */
[----:B------:R-:W-:Y:S02]  /*2d60*/  VIADD R18, R18, 0xffffffff ;  /* 0xffffffff12127836 */ /* 0x000fe40000000000 */
[C---:B------:R-:W-:Y:S01]  /*2d70*/  ISETP.NE.AND P1, PT, R19.reuse, 0x9, PT ;  /* 0x000000091300780c */ /* 0x040fe20003f25270 */
[----:B------:R-:W-:Y:S02]  /*2d80*/  USEL UR8, URZ, 0x1, UP0 ;  /* 0x000000013f087887 */ /* 0x000fe40008000000 */
[----:B------:R-:W-:Y:S01]  /*2d90*/  USEL UR20, UR20, URZ, UP0 ;  /* 0x0000003f14147287 */ /* 0x000fe20008000000 */
[----:B------:R-:W-:-:S03]  /*2da0*/  SEL R19, R19, RZ, P1 ;  /* 0x000000ff13137207 */ /* 0x000fc60000800000 */
[----:B------:R-:W-:Y:S01]  /*2db0*/  LOP3.LUT R151, R151, UR8, RZ, 0x3c, !PT ;  /* 0x0000000897977c12 */ /* 0x000fe2000f8e3cff */
[----:B------:R-:W-:Y:S01]  /*2dc0*/  UMOV UR8, 0x1 ;  /* 0x0000000100087882 */ /* 0x000fe20000000000 */
[----:B------:R-:W-:Y:S06]  /*2dd0*/  @P2 BRA `(.L_x_35) ;  /* 0xfffffff400d82947 */ /* 0x000fec000383ffff */
.L_x_27:
[----:B------:R-:W-:Y:S01]  /*2de0*/  UISETP.NE.AND UP0, UPT, UR6, URZ, UPT ;  /* 0x0000003f0600728c */ /* 0x000fe2000bf05270 */
[----:B------:R-:W1:Y:S01]  /*2df0*/  LDC R18, c[0x0][0x28c] ;  /* 0x0000a300ff127b82 */ /* 0x000e620000000800 */
[----:B------:R-:W-:Y:S02]  /*2e00*/  IMAD.U32 R19, RZ, RZ, UR23 ;  /* 0x00000017ff137e24 */ /* 0x000fe4000f8e00ff */
[----:B------:R-:W-:-:S06]  /*2e10*/  USEL UR6, URZ, 0x1, !UP0 ;  /* 0x000000013f067887 */ /* 0x000fcc000c000000 */
[----:B------:R-:W-:-:S13]  /*2e20*/  ISETP.NE.AND P1, PT, RZ, UR6, PT ;  /* 0x00000006ff007c0c */ /* 0x000fda000bf25270 */
[----:B------:R-:W-:Y:S05]  /*2e30*/  @!P1 BRA `(.L_x_36) ;  /* 0x0000000400049947 */ /* 0x000fea0003800000 */
[----:B------:R-:W-:Y:S02]  /*2e40*/  WARPGROUP.DEPBAR.LE gsb0, 0x0 ;  /* 0x00008000000079c5 */ /* 0x000fe40000010000 */
[----:B------:R-:W-:Y:S01]  /*2e50*/  FADD R147, R24, R147 ;  /* 0x0000009318937221 */ /* 0x000fe20000000000 */
        /* <DEDUP_REMOVED lines=62> */
[----:B------:R-:W-:-:S07]  /*3240*/  FADD R88, R88, R87 ;  /* 0x0000005758587221 */ /* 0x000fce0000000000 */
.L_x_36:
[----:B-1----:R-:W-:Y:S01]  /*3250*/  ISETP.GE.AND P1, PT, R18, 0x1, PT ;  /* 0x000000011200780c */ /* 0x002fe20003f26270 */
[----:B------:R1:W-:Y:S01]  /*3260*/  SYNCS.ARRIVE.TRANS64.A1T0 RZ, [R19+UR22], RZ ;  /* 0x000000ff13ff79a7 */ /* 0x0003e20008100016 */
[----:B------:R-:W-:-:S11]  /*3270*/  WARPGROUP.DEPBAR.LE gsb0, 0x0 ;  /* 0x00008000000079c5 */ /* 0x000fd60000010000 */
[----:B------:R-:W-:Y:S05]  /*3280*/  @!P1 BRA `(.L_x_37) ;  /* 0x0000000000449947 */ /* 0x000fea0003800000 */
[----:B------:R-:W-:-:S13]  /*3290*/  ISETP.NE.AND P1, PT, R149, 0x3, PT ;  /* 0x000000039500780c */ /* 0x000fda0003f25270 */
[----:B------:R-:W-:Y:S05]  /*32a0*/  @!P1 BRA `(.L_x_38) ;  /* 0x0000000000049947 */ /* 0x000fea0003800000 */
[----:B------:R-:W-:Y:S01]  /*32b0*/  BPT.TRAP 0x1 ;  /* 0x000000040000795c */ /* 0x000fe20000300000 */
.L_x_38:
[----:B------:R-:W-:Y:S01]  /*32c0*/  VOTEU.ANY UP0, P0 ;  /* 0x00000000003f7886 */ /* 0x000fe20000000100 */
[----:B------:R-:W-:-:S04]  /*32d0*/  ISETP.GT.U32.AND P1, PT, R7, 0x1, PT ;  /* 0x000000010700780c */ /* 0x000fc80003f24070 */
[----:B------:R-:W-:-:S06]  /*32e0*/  @UP0 UIADD3 UR6, UR10, UR5, URZ ;  /* 0x000000050a060290 */ /* 0x000fcc000fffe03f */
[----:B------:R-:W-:Y:S02]  /*32f0*/  IMAD.U32 R18, RZ, RZ, UR6 ;  /* 0x00000006ff127e24 */ /* 0x000fe4000f8e00ff */
[----:B0-----:R-:W-:Y:S02]  /*3300*/  IMAD.U32 R21, RZ, RZ, UR6 ;  /* 0x00000006ff157e24 */ /* 0x001fe4000f8e00ff */
[----:B-1----:R-:W-:-:S05]  /*3310*/  @P0 IMAD.WIDE.U32 R18, R18, 0x38e38e39, RZ ;  /* 0x38e38e3912120825 */ /* 0x002fca00078e00ff */
[----:B------:R-:W-:-:S05]  /*3320*/  @P0 SHF.R.U32.HI R18, RZ, 0x1, R19 ;  /* 0x00000001ff120819 */ /* 0x000fca0000011613 */
[----:B------:R-:W-:-:S05]  /*3330*/  @P0 IMAD R18, R18, -0x9, R21 ;  /* 0xfffffff712120824 */ /* 0x000fca00078e0215 */
[----:B------:R-:W-:-:S05]  /*3340*/  @P0 LEA R18, R18, UR9, 0x3 ;  /* 0x0000000912120c11 */ /* 0x000fca000f8e18ff */
[----:B------:R-:W-:-:S05]  /*3350*/  @P0 VIADD R19, R18, 0x48 ;  /* 0x0000004812130836 */ /* 0x000fca0000000000 */
[----:B------:R-:W-:-:S04]  /*3360*/  @P0 PRMT R19, R10, 0x654, R19 ;  /* 0x000006540a130816 */ /* 0x000fc80000000013 */
[----:B------:R4:W-:Y:S01]  /*3370*/  @P0 SYNCS.ARRIVE.TRANS64.RED.A1T0 RZ, [R19+URZ], RZ ;  /* 0x000000ff13ff09a7 */ /* 0x0009e2000810043f */
[----:B------:R-:W-:Y:S05]  /*3380*/  @P1 BRA `(.L_x_37) ;  /* 0x0000000000041947 */ /* 0x000fea0003800000 */
[----:B------:R-:W-:Y:S01]  /*3390*/  BPT.TRAP 0x1 ;  /* 0x000000040000795c */ /* 0x000fe20000300000 */
.L_x_37:
[----:B------:R-:W-:Y:S01]  /*33a0*/  SHF.L.U32 R18, R150, 0x1f, RZ ;  /* 0x0000001f96127819 */ /* 0x000fe200000006ff */
[----:B------:R-:W-:Y:S01]  /*33b0*/  UIADD3 UR5, UR21, UR5, URZ ;  /* 0x0000000515057290 */ /* 0x000fe2000fffe03f */
[----:B------:R-:W0:Y:S01]  /*33c0*/  LDC R31, c[0x0][0x288] ;  /* 0x0000a200ff1f7b82 */ /* 0x000e220000000800 */
[----:B------:R-:W-:Y:S01]  /*33d0*/  UISETP.GE.U32.AND UP1, UPT, UR21, 0x9, UPT ;  /* 0x000000091500788c */ /* 0x000fe2000bf26070 */
[----:B------:R-:W-:Y:S01]  /*33e0*/  IMAD.SHL.U32 R26, R14, 0x2, RZ ;  /* 0x000000020e1a7824 */ /* 0x000fe200078e00ff */
[----:B------:R-:W-:Y:S02]  /*33f0*/  UISETP.GT.U32.AND UP0, UPT, UR5, 0x8, UPT ;  /* 0x000000080500788c */ /* 0x000fe4000bf04070 */
[----:B------:R-:W-:Y:S02]  /*3400*/  UIMAD.WIDE.U32 UR6, UR5, 0x38e38e39, URZ ;  /* 0x38e38e39050678a5 */ /* 0x000fe4000f8e003f */
[----:B------:R-:W-:Y:S01]  /*3410*/  UISETP.LT.U32.AND UP0, UPT, UR21, 0x9, UP0 ;  /* 0x000000091500788c */ /* 0x000fe20008701070 */
[----:B------:R-:W2:Y:S01]  /*3420*/  SYNCS.PHASECHK.TRANS64.TRYWAIT P1, [UR11+0x8], R18 ;  /* 0x00000812ff0075a7 */ /* 0x000ea2000802014b */
[----:B------:R-:W-:Y:S01]  /*3430*/  USHF.R.U32.HI UR6, URZ, 0x1, UR7 ;  /* 0x000000013f067899 */ /* 0x000fe20008011607 */
[----:B------:R-:W-:Y:S01]  /*3440*/  SHF.R.S32.HI R27, RZ, 0x1f, R26 ;  /* 0x0000001fff1b7819 */ /* 0x000fe2000001141a */
[----:B------:R-:W-:-:S02]  /*3450*/  USEL UR8, URZ, 0x1, !UP0 ;  /* 0x000000013f087887 */ /* 0x000fc4000c000000 */
[----:B------:R-:W-:Y:S02]  /*3460*/  UIMAD UR5, UR6, -0x9, UR5 ;  /* 0xfffffff7060578a4 */ /* 0x000fe4000f8e0205 */
[----:B------:R-:W-:-:S04]  /*3470*/  ULOP3.LUT UR4, UR4, UR8, URZ, 0x3c, !UPT ;  /* 0x0000000804047292 */ /* 0x000fc8000f8e3c3f */
[----:B------:R-:W-:Y:S01]  /*3480*/  @UP1 ULOP3.LUT UR4, UR4, 0x1, UR6, 0x78, !UPT ;  /* 0x0000000104041892 */ /* 0x000fe2000f8e7806 */
[----:B0-2---:R-:W-:Y:S11]  /*3490*/  @!P1 BRA `(.L_x_39) ;  /* 0x0000006000889947 */ /* 0x005ff60003800000 */
.L_x_202:
[----:B------:R-:W-:Y:S01]  /*34a0*/  IMAD.SHL.U32 R33, R5, 0x80, RZ ;  /* 0x0000008005217824 */ /* 0x000fe200078e00ff */
[----:B------:R-:W-:Y:S01]  /*34b0*/  ULDC UR8, c[0x0][0x284] ;  /* 0x0000a10000087ab9 */ /* 0x000fe20000000800 */
[----:B------:R-:W-:Y:S01]  /*34c0*/  IMAD.SHL.U32 R5, R6, 0x40, RZ ;  /* 0x0000004006057824 */ /* 0x000fe200078e00ff */
[----:B------:R-:W-:Y:S01]  /*34d0*/  SHF.R.S32.HI R32, RZ, 0x1f, R4 ;  /* 0x0000001fff207819 */ /* 0x000fe20000011404 */
[----:B------:R-:W-:Y:S01]  /*34e0*/  ULDC.64 UR6, c[0x0][0x5d0] ;  /* 0x0001740000067ab9 */ /* 0x000fe20000000a00 */
[----:B------:R-:W-:Y:S01]  /*34f0*/  SHF.R.S32.HI R30, RZ, 0x1f, R33 ;  /* 0x0000001fff1e7819 */ /* 0x000fe20000011421 */
[----:B01--4-:R-:W-:Y:S01]  /*3500*/  IMAD.WIDE.U32 R18, R4, UR6, R26 ;  /* 0x0000000604127c25 */ /* 0x013fe2000f8e001a */
[----:B------:R-:W-:-:S03]  /*3510*/  ISETP.GE.AND P1, PT, R5, UR8, PT ;  /* 0x0000000805007c0c */ /* 0x000fc6000bf26270 */
[----:B------:R-:W-:Y:S01]  /*3520*/  IMAD R21, R32, UR6, RZ ;  /* 0x0000000620157c24 */ /* 0x000fe2000f8e02ff */
[C---:B------:R-:W-:Y:S02]  /*3530*/  ISETP.GE.OR P1, PT, R33.reuse, R31, P1 ;  /* 0x0000001f2100720c */ /* 0x040fe40000f26670 */
[----:B------:R-:W-:Y:S01]  /*3540*/  IADD3 R18, P2, R33, R18, RZ ;  /* 0x0000001221127210 */ /* 0x000fe20007f5e0ff */
[----:B------:R-:W-:-:S05]  /*3550*/  IMAD R21, R4, UR7, R21 ;  /* 0x0000000704157c24 */ /* 0x000fca000f8e0215 */
[----:B------:R-:W-:-:S05]  /*3560*/  IADD3.X R19, R30, R19, R21, P2, !PT ;  /* 0x000000131e137210 */ /* 0x000fca00017fe415 */
[----:B------:R-:W-:Y:S05]  /*3570*/  @P1 BRA `(.L_x_40) ;  /* 0x0000004400b81947 */ /* 0x000fea0003800000 */
[----:B------:R-:W0:Y:S01]  /*3580*/  LDC.64 R28, c[0x0][0x5c8] ;  /* 0x00017200ff1c7b82 */ /* 0x000e220000000a00 */
[----:B------:R-:W-:Y:S01]  /*3590*/  IMAD.WIDE R24, R6, 0x40, R12 ;  /* 0x0000004006187825 */ /* 0x000fe200078e020c */
[----:B------:R-:W-:Y:S01]  /*35a0*/  ULDC.64 UR6, c[0x0][0x5c0] ;  /* 0x0001700000067ab9 */ /* 0x000fe20000000a00 */
[----:B------:R-:W-:Y:S02]  /*35b0*/  BSSY B0, `(.L_x_40) ;  /* 0x000046a000007945 */ /* 0x000fe40003800000 */
[-C--:B0-----:R-:W-:Y:S02]  /*35c0*/  IMAD R6, R25, R28.reuse, RZ ;  /* 0x0000001c19067224 */ /* 0x081fe400078e02ff */
[----:B------:R-:W-:-:S04]  /*35d0*/  IMAD.WIDE.U32 R18, R24, R28, R18 ;  /* 0x0000001c18127225 */ /* 0x000fc800078e0012 */
[----:B------:R-:W-:Y:S01]  /*35e0*/  IMAD R21, R24, R29, R6 ;  /* 0x0000001d18157224 */ /* 0x000fe200078e0206 */
[----:B------:R-:W-:Y:S02]  /*35f0*/  LEA R6, P1, R28, R18, 0x3 ;  /* 0x000000121c067211 */ /* 0x000fe400078218ff */
[----:B------:R-:W-:Y:S01]  /*3600*/  IADD3 R20, P2, R18, UR6, RZ ;  /* 0x0000000612147c10 */ /* 0x000fe2000ff5e0ff */
[----:B------:R-:W-:Y:S01]  /*3610*/  IMAD.IADD R21, R19, 0x1, R21 ;  /* 0x0000000113157824 */ /* 0x000fe200078e0215 */
[----:B------:R-:W-:Y:S01]  /*3620*/  IADD3 R18, P4, R6, UR6, RZ ;  /* 0x0000000606127c10 */ /* 0x000fe2000ff9e0ff */
[----:B------:R-:W-:Y:S02]  /*3630*/  IMAD R6, R14, -0x2, R31 ;  /* 0xfffffffe0e067824 */ /* 0x000fe400078e021f */
[----:B------:R-:W-:Y:S01]  /*3640*/  IMAD.IADD R31, R16, 0x1, -R5 ;  /* 0x00000001101f7824 */ /* 0x000fe200078e0a05 */
[----:B------:R-:W-:Y:S01]  /*3650*/  LEA.HI.X R19, R28, R21, R29, 0x3, P1 ;  /* 0x000000151c137211 */ /* 0x000fe200008f1c1d */
[----:B------:R-:W-:Y:S01]  /*3660*/  IMAD.IADD R6, R6, 0x1, -R33 ;  /* 0x0000000106067824 */ /* 0x000fe200078e0a21 */
[----:B---3-5:R-:W-:-:S02]  /*3670*/  FSETP.NEU.AND P1, PT, R15, RZ, PT ;  /* 0x000000ff0f00720b */ /* 0x028fc40003f2d000 */
[----:B------:R-:W-:Y:S02]  /*3680*/  IADD3.X R21, R21, UR7, RZ, P2, !PT ;  /* 0x0000000715157c10 */ /* 0x000fe400097fe4ff */
[----:B------:R-:W-:-:S09]  /*3690*/  IADD3.X R19, R19, UR7, RZ, P4, !PT ;  /* 0x0000000713137c10 */ /* 0x000fd2000a7fe4ff */
[----:B------:R-:W-:Y:S05]  /*36a0*/  @!P1 BRA `(.L_x_41) ;  /* 0x0000003400609947 */ /* 0x000fea0003800000 */
[----:B------:R-:W-:Y:S01]  /*36b0*/  ULDC.64 UR6, c[0x0][0x5b8] ;  /* 0x00016e0000067ab9 */ /* 0x000fe20000000a00 */
[----:B------:R-:W-:Y:S01]  /*36c0*/  ULDC.64 UR16, c[0x0][0x5a8] ;  /* 0x00016a0000107ab9 */ /* 0x000fe20000000a00 */
[----:B------:R-:W-:Y:S01]  /*36d0*/  IMAD.WIDE.U32 R26, R4, UR6, R26 ;  /* 0x00000006041a7c25 */ /* 0x000fe2000f8e001a */
[----:B------:R-:W-:Y:S01]  /*36e0*/  BSSY B1, `(.L_x_42) ;  /* 0x0000010000017945 */ /* 0x000fe20003800000 */
[----:B------:R-:W-:Y:S02]  /*36f0*/  PRMT R28, RZ, 0x7610, R28 ;  /* 0x00007610ff1c7816 */ /* 0x000fe4000000001c */
[----:B------:R-:W-:Y:S01]  /*3700*/  IMAD R5, R32, UR6, RZ ;  /* 0x0000000620057c24 */ /* 0x000fe2000f8e02ff */
[----:B------:R-:W-:-:S03]  /*3710*/  IADD3 R26, P1, R33, R26, RZ ;  /* 0x0000001a211a7210 */ /* 0x000fc60007f3e0ff */
[----:B------:R-:W-:Y:S01]  /*3720*/  IMAD R5, R4, UR7, R5 ;  /* 0x0000000704057c24 */ /* 0x000fe2000f8e0205 */
[----:B------:R-:W-:Y:S02]  /*3730*/  ULDC.64 UR6, c[0x0][0x5b0] ;  /* 0x00016c0000067ab9 */ /* 0x000fe40000000a00 */
[----:B------:R-:W-:Y:S02]  /*3740*/  IMAD R29, R25, UR6, RZ ;  /* 0x00000006191d7c24 */ /* 0x000fe4000f8e02ff */
[----:B------:R-:W-:Y:S02]  /*3750*/  IADD3.X R27, R30, R27, R5, P1, !PT ;  /* 0x0000001b1e1b7210 */ /* 0x000fe40000ffe405 */
[----:B------:R-:W-:Y:S01]  /*3760*/  ISETP.GE.AND P1, PT, R31, 0x1, PT ;  /* 0x000000011f00780c */ /* 0x000fe20003f26270 */
[C---:B------:R-:W-:Y:S02]  /*3770*/  IMAD R29, R24.reuse, UR7, R29 ;  /* 0x00000007181d7c24 */ /* 0x040fe4000f8e021d */
[----:B------:R-:W-:Y:S01]  /*3780*/  IMAD.WIDE.U32 R4, R24, UR6, R26 ;  /* 0x0000000618047c25 */ /* 0x000fe2000f8e001a */
[----:B------:R-:W-:-:S02]  /*3790*/  ISETP.LT.OR P5, PT, R6, 0x1, !P1 ;  /* 0x000000010600780c */ /* 0x000fc40004fa1670 */
[----:B------:R-:W-:-:S04]  /*37a0*/  IADD3 R4, P2, R4, UR16, RZ ;  /* 0x0000001004047c10 */ /* 0x000fc8000ff5e0ff */
[----:B------:R-:W-:-:S07]  /*37b0*/  IADD3.X R5, R5, UR17, R29, P2, !PT ;  /* 0x0000001105057c10 */ /* 0x000fce00097fe41d */
[----:B------:R-:W-:Y:S05]  /*37c0*/  @P5 BRA `(.L_x_43) ;  /* 0x0000000000045947 */ /* 0x000fea0003800000 */
[----:B------:R0:W5:Y:S02]  /*37d0*/  LDG.E.U8 R28, desc[UR14][R4.64] ;  /* 0x0000000e041c7981 */ /* 0x000164000c1e1100 */
.L_x_43:
[----:B------:R-:W-:Y:S05]  /*37e0*/  BSYNC B1 ;  /* 0x0000000000017941 */ /* 0x000fea0003800000 */
.L_x_42:
[----:B-----5:R-:W-:Y:S01]  /*37f0*/  LOP3.LUT R28, R28, 0xff, RZ, 0xc0, !PT ;  /* 0x000000ff1c1c7812 */ /* 0x020fe200078ec0ff */
[----:B------:R-:W-:Y:S01]  /*3800*/  BSSY B1, `(.L_x_44) ;  /* 0x000000b000017945 */ /* 0x000fe20003800000 */
[----:B------:R-:W-:Y:S02]  /*3810*/  ISETP.LT.OR P4, PT, R6, 0x2, !P1 ;  /* 0x000000020600780c */ /* 0x000fe40004f81670 */
[----:B------:R-:W-:-:S05]  /*3820*/  F2FP.F16.E4M3.UNPACK_B R28, R28 ;  /* 0x0000001cff1c723e */ /* 0x000fca00020006ff */
[----:B------:R-:W-:-:S05]  /*3830*/  HADD2.F32 R28, -RZ, R28.H0_H0 ;  /* 0x2000001cff1c7230 */ /* 0x000fca0000004100 */
[----:B------:R-:W-:-:S04]  /*3840*/  FMUL R28, R28, R15 ;  /* 0x0000000f1c1c7220 */ /* 0x000fc80000400000 */
[----:B------:R-:W-:-:S05]  /*3850*/  FFMA R28, R147, R11, R28 ;  /* 0x0000000b931c7223 */ /* 0x000fca000000001c */
[----:B------:R-:W-:Y:S02]  /*3860*/  F2FP.SATFINITE.E4M3.F32.PACK_AB_MERGE_C R29, RZ, R28, RZ ;  /* 0x0000001cff1d723e */ /* 0x000fe400048070ff */
[----:B------:R-:W-:-:S03]  /*3870*/  PRMT R28, RZ, 0x7610, R28 ;  /* 0x00007610ff1c7816 */ /* 0x000fc6000000001c */
[----:B------:R1:W-:Y:S01]  /*3880*/  @!P5 STG.E.U8 desc[UR14][R20.64], R29 ;  /* 0x0000001d1400d986 */ /* 0x0003e2000c10110e */
[----:B------:R-:W-:Y:S05]  /*3890*/  @P4 BRA `(.L_x_45) ;  /* 0x0000000000044947 */ /* 0x000fea0003800000 */
[----:B------:R2:W5:Y:S02]  /*38a0*/  LDG.E.U8 R28, desc[UR14][R4.64+0x1] ;  /* 0x0000010e041c7981 */ /* 0x000564000c1e1100 */
.L_x_45:
[----:B------:R-:W-:Y:S05]  /*38b0*/  BSYNC B1 ;  /* 0x0000000000017941 */ /* 0x000fea0003800000 */
.L_x_44:
[----:B-----5:R-:W-:Y:S01]  /*38c0*/  LOP3.LUT R28, R28, 0xff, RZ, 0xc0, !PT ;  /* 0x000000ff1c1c7812 */ /* 0x020fe200078ec0ff */
[----:B------:R-:W-:Y:S01]  /*38d0*/  BSSY B1, `(.L_x_46) ;  /* 0x0000013000017945 */ /* 0x000fe20003800000 */
[----:B-1----:R-:W-:Y:S02]  /*38e0*/  IADD3 R29, P2, R24, 0x8, RZ ;  /* 0x00000008181d7810 */ /* 0x002fe40007f5e0ff */
[----:B------:R-:W-:-:S03]  /*38f0*/  F2FP.F16.E4M3.UNPACK_B R28, R28 ;  /* 0x0000001cff1c723e */ /* 0x000fc600020006ff */
[----:B------:R-:W-:Y:S01]  /*3900*/  IMAD.X R24, RZ, RZ, R25, P2 ;  /* 0x000000ffff187224 */ /* 0x000fe200010e0619 */
[----:B------:R-:W-:Y:S01]  /*3910*/  ISETP.GE.AND P2, PT, R31, 0x9, PT ;  /* 0x000000091f00780c */ /* 0x000fe20003f46270 */
[----:B------:R-:W-:Y:S02]  /*3920*/  HADD2.F32 R28, -RZ, R28.H0_H0 ;  /* 0x2000001cff1c7230 */ /* 0x000fe40000004100 */
[----:B------:R-:W-:Y:S01]  /*3930*/  IMAD R24, R24, UR6, RZ ;  /* 0x0000000618187c24 */ /* 0x000fe2000f8e02ff */
[----:B------:R-:W-:Y:S01]  /*3940*/  ISETP.LT.OR P5, PT, R6, 0x1, !P2 ;  /* 0x000000010600780c */ /* 0x000fe200057a1670 */
[----:B------:R-:W-:-:S04]  /*3950*/  IMAD.WIDE.U32 R26, R29, UR6, R26 ;  /* 0x000000061d1a7c25 */ /* 0x000fc8000f8e001a */
[----:B------:R-:W-:Y:S01]  /*3960*/  FMUL R25, R28, R15 ;  /* 0x0000000f1c197220 */ /* 0x000fe20000400000 */
[----:B------:R-:W-:-:S03]  /*3970*/  IMAD R29, R29, UR7, R24 ;  /* 0x000000071d1d7c24 */ /* 0x000fc6000f8e0218 */
[----:B------:R-:W-:Y:S01]  /*3980*/  FFMA R25, R148, R11, R25 ;  /* 0x0000000b94197223 */ /* 0x000fe20000000019 */
[----:B------:R-:W-:Y:S02]  /*3990*/  IADD3 R24, P6, R26, UR16, RZ ;  /* 0x000000101a187c10 */ /* 0x000fe4000ffde0ff */
[----:B------:R-:W-:Y:S02]  /*39a0*/  PRMT R26, RZ, 0x7610, R26 ;  /* 0x00007610ff1a7816 */ /* 0x000fe4000000001a */
[----:B------:R-:W-:Y:S02]  /*39b0*/  F2FP.SATFINITE.E4M3.F32.PACK_AB_MERGE_C R31, RZ, R25, RZ ;  /* 0x00000019ff1f723e */ /* 0x000fe400048070ff */
[----:B------:R-:W-:-:S03]  /*39c0*/  IADD3.X R25, R27, UR17, R29, P6, !PT ;  /* 0x000000111b197c10 */ /* 0x000fc6000b7fe41d */
[----:B------:R1:W-:Y:S01]  /*39d0*/  @!P4 STG.E.U8 desc[UR14][R20.64+0x1], R31 ;  /* 0x0000011f1400c986 */ /* 0x0003e2000c10110e */
[----:B------:R-:W-:Y:S05]  /*39e0*/  @P5 BRA `(.L_x_47) ;  /* 0x0000000000045947 */ /* 0x000fea0003800000 */
[----:B------:R3:W5:Y:S02]  /*39f0*/  LDG.E.U8 R26, desc[UR14][R24.64] ;  /* 0x0000000e181a7981 */ /* 0x000764000c1e1100 */
.L_x_47:
[----:B------:R-:W-:Y:S05]  /*3a00*/  BSYNC B1 ;  /* 0x0000000000017941 */ /* 0x000fea0003800000 */
.L_x_46:
        /* <DEDUP_REMOVED lines=12> */
.L_x_49:
[----:B------:R-:W-:Y:S05]  /*3ad0*/  BSYNC B1 ;  /* 0x0000000000017941 */ /* 0x000fea0003800000 */
.L_x_48:
[----:B-----5:R-:W-:Y:S01]  /*3ae0*/  LOP3.LUT R26, R26, 0xff, RZ, 0xc0, !PT ;  /* 0x000000ff1a1a7812 */ /* 0x020fe200078ec0ff */
[----:B------:R-:W-:Y:S01]  /*3af0*/  BSSY B1, `(.L_x_50) ;  /* 0x000000b000017945 */ /* 0x000fe20003800000 */
[----:B------:R-:W-:Y:S02]  /*3b00*/  ISETP.LT.OR P5, PT, R6, 0x9, !P1 ;  /* 0x000000090600780c */ /* 0x000fe40004fa1670 */
[----:B------:R-:W-:-:S05]  /*3b10*/  F2FP.F16.E4M3.UNPACK_B R26, R26 ;  /* 0x0000001aff1a723e */ /* 0x000fca00020006ff */
[----:B------:R-:W-:-:S05]  /*3b20*/  HADD2.F32 R26, -RZ, R26.H0_H0 ;  /* 0x2000001aff1a7230 */ /* 0x000fca0000004100 */
[----:B----4-:R-:W-:Y:S01]  /*3b30*/  FMUL R27, R26, R15 ;  /* 0x0000000f1a1b7220 */ /* 0x010fe20000400000 */
[----:B------:R-:W-:-:S03]  /*3b40*/  PRMT R26, RZ, 0x7610, R26 ;  /* 0x00007610ff1a7816 */ /* 0x000fc6000000001a */
[----:B------:R-:W-:-:S05]  /*3b50*/  FFMA R27, R146, R11, R27 ;  /* 0x0000000b921b7223 */ /* 0x000fca000000001b */
[----:B------:R-:W-:-:S05]  /*3b60*/  F2FP.SATFINITE.E4M3.F32.PACK_AB_MERGE_C R27, RZ, R27, RZ ;  /* 0x0000001bff1b723e */ /* 0x000fca00048070ff */
[----:B------:R4:W-:Y:S01]  /*3b70*/  @!P4 STG.E.U8 desc[UR14][R18.64+0x1], R27 ;  /* 0x0000011b1200c986 */ /* 0x0009e2000c10110e */
[----:B------:R-:W-:Y:S05]  /*3b80*/  @P5 BRA `(.L_x_51) ;  /* 0x0000000000045947 */ /* 0x000fea0003800000 */
[----:B------:R0:W5:Y:S02]  /*3b90*/  LDG.E.U8 R26, desc[UR14][R4.64+0x8] ;  /* 0x0000080e041a7981 */ /* 0x000164000c1e1100 */
.L_x_51:
[----:B------:R-:W-:Y:S05]  /*3ba0*/  BSYNC B1 ;  /* 0x0000000000017941 */ /* 0x000fea0003800000 */
.L_x_50:
[----:B-----5:R-:W-:Y:S01]  /*3bb0*/  LOP3.LUT R26, R26, 0xff, RZ, 0xc0, !PT ;  /* 0x000000ff1a1a7812 */ /* 0x020fe200078ec0ff */
[----:B------:R-:W-:Y:S01]  /*3bc0*/  BSSY B1, `(.L_x_52) ;  /* 0x000000b000017945 */ /* 0x000fe20003800000 */
[----:B------:R-:W-:Y:S02]  /*3bd0*/  ISETP.LT.OR P4, PT, R6, 0xa, !P1 ;  /* 0x0000000a0600780c */ /* 0x000fe40004f81670 */
[----:B------:R-:W-:-:S05]  /*3be0*/  F2FP.F16.E4M3.UNPACK_B R26, R26 ;  /* 0x0000001aff1a723e */ /* 0x000fca00020006ff */
[----:B------:R-:W-:-:S05]  /*3bf0*/  HADD2.F32 R26, -RZ, R26.H0_H0 ;  /* 0x2000001aff1a7230 */ /* 0x000fca0000004100 */
[----:B------:R-:W-:-:S04]  /*3c00*/  FMUL R26, R26, R15 ;  /* 0x0000000f1a1a7220 */ /* 0x000fc80000400000 */
[----:B------:R-:W-:-:S05]  /*3c10*/  FFMA R26, R143, R11, R26 ;  /* 0x0000000b8f1a7223 */ /* 0x000fca000000001a */
[----:B----4-:R-:W-:Y:S02]  /*3c20*/  F2FP.SATFINITE.E4M3.F32.PACK_AB_MERGE_C R27, RZ, R26, RZ ;  /* 0x0000001aff1b723e */ /* 0x010fe400048070ff */
[----:B------:R-:W-:-:S03]  /*3c30*/  PRMT R26, RZ, 0x7610, R26 ;  /* 0x00007610ff1a7816 */ /* 0x000fc6000000001a */
[----:B------:R4:W-:Y:S01]  /*3c40*/  @!P5 STG.E.U8 desc[UR14][R20.64+0x8], R27 ;  /* 0x0000081b1400d986 */ /* 0x0009e2000c10110e */
[----:B------:R-:W-:Y:S05]  /*3c50*/  @P4 BRA `(.L_x_53) ;  /* 0x0000000000044947 */ /* 0x000fea0003800000 */
[----:B------:R0:W5:Y:S02]  /*3c60*/  LDG.E.U8 R26, desc[UR14][R4.64+0x9] ;  /* 0x0000090e041a7981 */ /* 0x000164000c1e1100 */
.L_x_53:
[----:B------:R-:W-:Y:S05]  /*3c70*/  BSYNC B1 ;  /* 0x0000000000017941 */ /* 0x000fea0003800000 */
.L_x_52:
        /* <DEDUP_REMOVED lines=12> */
.L_x_55:
[----:B------:R-:W-:Y:S05]  /*3d40*/  BSYNC B1 ;  /* 0x0000000000017941 */ /* 0x000fea0003800000 */
.L_x_54:
        /* <DEDUP_REMOVED lines=12> */
.L_x_57:
[----:B------:R-:W-:Y:S05]  /*3e10*/  BSYNC B1 ;  /* 0x0000000000017941 */ /* 0x000fea0003800000 */
.L_x_56:
        /* <DEDUP_REMOVED lines=12> */
.L_x_59:
[----:B------:R-:W-:Y:S05]  /*3ee0*/  BSYNC B1 ;  /* 0x0000000000017941 */ /* 0x000fea0003800000 */
.L_x_58:
        /* <DEDUP_REMOVED lines=12> */
.L_x_61:
[----:B------:R-:W-:Y:S05]  /*3fb0*/  BSYNC B1 ;  /* 0x0000000000017941 */ /* 0x000fea0003800000 */
.L_x_60:
        /* <DEDUP_REMOVED lines=12> */
.L_x_63:
[----:B------:R-:W-:Y:S05]  /*4080*/  BSYNC B1 ;  /* 0x0000000000017941 */ /* 0x000fea0003800000 */
.L_x_62:
        /* <DEDUP_REMOVED lines=12> */
.L_x_65:
[----:B------:R-:W-:Y:S05]  /*4150*/  BSYNC B1 ;  /* 0x0000000000017941 */ /* 0x000fea0003800000 */
.L_x_64:
        /* <DEDUP_REMOVED lines=12> */
.L_x_67:
[----:B------:R-:W-:Y:S05]  /*4220*/  BSYNC B1 ;  /* 0x0000000000017941 */ /* 0x000fea0003800000 */
.L_x_66:
        /* <DEDUP_REMOVED lines=12> */
.L_x_69:
[----:B------:R-:W-:Y:S05]  /*42f0*/  BSYNC B1 ;  /* 0x0000000000017941 */ /* 0x000fea0003800000 */
.L_x_68:
        /* <DEDUP_REMOVED lines=12> */
.L_x_71:
[----:B------:R-:W-:Y:S05]  /*43c0*/  BSYNC B1 ;  /* 0x0000000000017941 */ /* 0x000fea0003800000 */
.L_x_70:
        /* <DEDUP_REMOVED lines=12> */
.L_x_73:
[----:B------:R-:W-:Y:S05]  /*4490*/  BSYNC B1 ;  /* 0x0000000000017941 */ /* 0x000fea0003800000 */
.L_x_72:
        /* <DEDUP_REMOVED lines=12> */
.L_x_75:
[----:B------:R-:W-:Y:S05]  /*4560*/  BSYNC B1 ;  /* 0x0000000000017941 */ /* 0x000fea0003800000 */
.L_x_74:
        /* <DEDUP_REMOVED lines=12> */
.L_x_77:
[----:B------:R-:W-:Y:S05]  /*4630*/  BSYNC B1 ;  /* 0x0000000000017941 */ /* 0x000fea0003800000 */
.L_x_76:
        /* <DEDUP_REMOVED lines=12> */
.L_x_79:
[----:B------:R-:W-:Y:S05]  /*4700*/  BSYNC B1 ;  /* 0x0000000000017941 */ /* 0x000fea0003800000 */
.L_x_78:
        /* <DEDUP_REMOVED lines=12> */
.L_x_81:
[----:B------:R-:W-:Y:S05]  /*47d0*/  BSYNC B1 ;  /* 0x0000000000017941 */ /* 0x000fea0003800000 */
.L_x_80:
        /* <DEDUP_REMOVED lines=12> */
.L_x_83:
[----:B------:R-:W-:Y:S05]  /*48a0*/  BSYNC B1 ;  /* 0x0000000000017941 */ /* 0x000fea0003800000 */
.L_x_82:
        /* <DEDUP_REMOVED lines=12> */
.L_x_85:
[----:B------:R-:W-:Y:S05]  /*4970*/  BSYNC B1 ;  /* 0x0000000000017941 */ /* 0x000fea0003800000 */
.L_x_84:
        /* <DEDUP_REMOVED lines=12> */
.L_x_87:
[----:B------:R-:W-:Y:S05]  /*4a40*/  BSYNC B1 ;  /* 0x0000000000017941 */ /* 0x000fea0003800000 */
.L_x_86:
        /* <DEDUP_REMOVED lines=12> */
.L_x_89:
[----:B------:R-:W-:Y:S05]  /*4b10*/  BSYNC B1 ;  /* 0x0000000000017941 */ /* 0x000fea0003800000 */
.L_x_88:
        /* <DEDUP_REMOVED lines=12> */
.L_x_91:
[----:B------:R-:W-:Y:S05]  /*4be0*/  BSYNC B1 ;  /* 0x0000000000017941 */ /* 0x000fea0003800000 */
.L_x_90:
        /* <DEDUP_REMOVED lines=12> */
.L_x_93:
[----:B------:R-:W-:Y:S05]  /*4cb0*/  BSYNC B1 ;  /* 0x0000000000017941 */ /* 0x000fea0003800000 */
.L_x_92:
        /* <DEDUP_REMOVED lines=12> */
.L_x_95:
[----:B------:R-:W-:Y:S05]  /*4d80*/  BSYNC B1 ;  /* 0x0000000000017941 */ /* 0x000fea0003800000 */
.L_x_94:
        /* <DEDUP_REMOVED lines=12> */
.L_x_97:
[----:B------:R-:W-:Y:S05]  /*4e50*/  BSYNC B1 ;  /* 0x0000000000017941 */ /* 0x000fea0003800000 */
.L_x_96:
        /* <DEDUP_REMOVED lines=12> */
.L_x_99:
[----:B------:R-:W-:Y:S05]  /*4f20*/  BSYNC B1 ;  /* 0x0000000000017941 */ /* 0x000fea0003800000 */
.L_x_98:
        /* <DEDUP_REMOVED lines=12> */
.L_x_101:
[----:B------:R-:W-:Y:S05]  /*4ff0*/  BSYNC B1 ;  /* 0x0000000000017941 */ /* 0x000fea0003800000 */
.L_x_100:
        /* <DEDUP_REMOVED lines=12> */
.L_x_103:
[----:B------:R-:W-:Y:S05]  /*50c0*/  BSYNC B1 ;  /* 0x0000000000017941 */ /* 0x000fea0003800000 */
.L_x_102:
        /* <DEDUP_REMOVED lines=12> */
.L_x_105:
[----:B------:R-:W-:Y:S05]  /*5190*/  BSYNC B1 ;  /* 0x0000000000017941 */ /* 0x000fea0003800000 */
.L_x_104:
        /* <DEDUP_REMOVED lines=12> */
.L_x_107:
[----:B------:R-:W-:Y:S05]  /*5260*/  BSYNC B1 ;  /* 0x0000000000017941 */ /* 0x000fea0003800000 */
.L_x_106:
        /* <DEDUP_REMOVED lines=12> */
.L_x_109:
[----:B------:R-:W-:Y:S05]  /*5330*/  BSYNC B1 ;  /* 0x0000000000017941 */ /* 0x000fea0003800000 */
.L_x_108:
        /* <DEDUP_REMOVED lines=12> */
.L_x_111:
[----:B------:R-:W-:Y:S05]  /*5400*/  BSYNC B1 ;  /* 0x0000000000017941 */ /* 0x000fea0003800000 */
.L_x_110:
        /* <DEDUP_REMOVED lines=12> */
.L_x_113:
[----:B------:R-:W-:Y:S05]  /*54d0*/  BSYNC B1 ;  /* 0x0000000000017941 */ /* 0x000fea0003800000 */
.L_x_112:
        /* <DEDUP_REMOVED lines=12> */
.L_x_115:
[----:B------:R-:W-:Y:S05]  /*55a0*/  BSYNC B1 ;  /* 0x0000000000017941 */ /* 0x000fea0003800000 */
.L_x_114:
        /* <DEDUP_REMOVED lines=12> */
.L_x_117:
[----:B------:R-:W-:Y:S05]  /*5670*/  BSYNC B1 ;  /* 0x0000000000017941 */ /* 0x000fea0003800000 */
.L_x_116:
        /* <DEDUP_REMOVED lines=12> */
.L_x_119:
[----:B------:R-:W-:Y:S05]  /*5740*/  BSYNC B1 ;  /* 0x0000000000017941 */ /* 0x000fea0003800000 */
.L_x_118:
        /* <DEDUP_REMOVED lines=12> */
.L_x_121:
[----:B------:R-:W-:Y:S05]  /*5810*/  BSYNC B1 ;  /* 0x0000000000017941 */ /* 0x000fea0003800000 */
.L_x_120:
        /* <DEDUP_REMOVED lines=12> */
.L_x_123:
[----:B------:R-:W-:Y:S05]  /*58e0*/  BSYNC B1 ;  /* 0x0000000000017941 */ /* 0x000fea0003800000 */
.L_x_122:
        /* <DEDUP_REMOVED lines=12> */
.L_x_125:
[----:B------:R-:W-:Y:S05]  /*59b0*/  BSYNC B1 ;  /* 0x0000000000017941 */ /* 0x000fea0003800000 */
.L_x_124:
        /* <DEDUP_REMOVED lines=12> */
.L_x_127:
[----:B------:R-:W-:Y:S05]  /*5a80*/  BSYNC B1 ;  /* 0x0000000000017941 */ /* 0x000fea0003800000 */
.L_x_126:
        /* <DEDUP_REMOVED lines=12> */
.L_x_129:
[----:B------:R-:W-:Y:S05]  /*5b50*/  BSYNC B1 ;  /* 0x0000000000017941 */ /* 0x000fea0003800000 */
.L_x_128:
        /* <DEDUP_REMOVED lines=12> */
.L_x_131:
[----:B------:R-:W-:Y:S05]  /*5c20*/  BSYNC B1 ;  /* 0x0000000000017941 */ /* 0x000fea0003800000 */
.L_x_130:
        /* <DEDUP_REMOVED lines=12> */
.L_x_133:
[----:B------:R-:W-:Y:S05]  /*5cf0*/  BSYNC B1 ;  /* 0x0000000000017941 */ /* 0x000fea0003800000 */
.L_x_132:
        /* <DEDUP_REMOVED lines=12> */
.L_x_135:
[----:B------:R-:W-:Y:S05]  /*5dc0*/  BSYNC B1 ;  /* 0x0000000000017941 */ /* 0x000fea0003800000 */
.L_x_134:
        /* <DEDUP_REMOVED lines=12> */
.L_x_137:
[----:B------:R-:W-:Y:S05]  /*5e90*/  BSYNC B1 ;  /* 0x0000000000017941 */ /* 0x000fea0003800000 */
.L_x_136:
        /* <DEDUP_REMOVED lines=12> */
.L_x_139:
[----:B------:R-:W-:Y:S05]  /*5f60*/  BSYNC B1 ;  /* 0x0000000000017941 */ /* 0x000fea0003800000 */
.L_x_138:
        /* <DEDUP_REMOVED lines=12> */
.L_x_141:
[----:B------:R-:W-:Y:S05]  /*6030*/  BSYNC B1 ;  /* 0x0000000000017941 */ /* 0x000fea0003800000 */
.L_x_140:
        /* <DEDUP_REMOVED lines=12> */
.L_x_143:
[----:B------:R-:W-:Y:S05]  /*6100*/  BSYNC B1 ;  /* 0x0000000000017941 */ /* 0x000fea0003800000 */
.L_x_142:
        /* <DEDUP_REMOVED lines=12> */
.L_x_145:
[----:B------:R-:W-:Y:S05]  /*61d0*/  BSYNC B1 ;  /* 0x0000000000017941 */ /* 0x000fea0003800000 */
.L_x_144:
        /* <DEDUP_REMOVED lines=12> */
.L_x_147:
[----:B------:R-:W-:Y:S05]  /*62a0*/  BSYNC B1 ;  /* 0x0000000000017941 */ /* 0x000fea0003800000 */
.L_x_146:
        /* <DEDUP_REMOVED lines=12> */
.L_x_149:
[----:B------:R-:W-:Y:S05]  /*6370*/  BSYNC B1 ;  /* 0x0000000000017941 */ /* 0x000fea0003800000 */
.L_x_148:
        /* <DEDUP_REMOVED lines=12> */
.L_x_151:
[----:B------:R-:W-:Y:S05]  /*6440*/  BSYNC B1 ;  /* 0x0000000000017941 */ /* 0x000fea0003800000 */
.L_x_150:
        /* <DEDUP_REMOVED lines=12> */
.L_x_153:
[----:B------:R-:W-:Y:S05]  /*6510*/  BSYNC B1 ;  /* 0x0000000000017941 */ /* 0x000fea0003800000 */
.L_x_152:
        /* <DEDUP_REMOVED lines=12> */
.L_x_155:
[----:B------:R-:W-:Y:S05]  /*65e0*/  BSYNC B1 ;  /* 0x0000000000017941 */ /* 0x000fea0003800000 */
.L_x_154:
        /* <DEDUP_REMOVED lines=12> */
.L_x_157:
[----:B------:R-:W-:Y:S05]  /*66b0*/  BSYNC B1 ;  /* 0x0000000000017941 */ /* 0x000fea0003800000 */
.L_x_156:
        /* <DEDUP_REMOVED lines=12> */
.L_x_159:
[----:B------:R-:W-:Y:S05]  /*6780*/  BSYNC B1 ;  /* 0x0000000000017941 */ /* 0x000fea0003800000 */
.L_x_158:
        /* <DEDUP_REMOVED lines=12> */
.L_x_161:
[----:B------:R-:W-:Y:S05]  /*6850*/  BSYNC B1 ;  /* 0x0000000000017941 */ /* 0x000fea0003800000 */
.L_x_160:
        /* <DEDUP_REMOVED lines=12> */
.L_x_163:
[----:B------:R-:W-:Y:S05]  /*6920*/  BSYNC B1 ;  /* 0x0000000000017941 */ /* 0x000fea0003800000 */
.L_x_162:
[----:B-----5:R-:W-:Y:S01]  /*6930*/  LOP3.LUT R26, R26, 0xff, RZ, 0xc0, !PT ;  /* 0x000000ff1a1a7812 */ /* 0x020fe200078ec0ff */
[----:B------:R-:W-:Y:S01]  /*6940*/  BSSY B1, `(.L_x_164) ;  /* 0x000000b000017945 */ /* 0x000fe20003800000 */
[----:B------:R-:W-:Y:S02]  /*6950*/  ISETP.LT.OR P1, PT, R6, 0x7a, !P1 ;  /* 0x0000007a0600780c */ /* 0x000fe40004f21670 */
[----:B------:R-:W-:-:S05]  /*6960*/  F2FP.F16.E4M3.UNPACK_B R26, R26 ;  /* 0x0000001aff1a723e */ /* 0x000fca00020006ff */
[----:B------:R-:W-:-:S05]  /*6970*/  HADD2.F32 R26, -RZ, R26.H0_H0 ;  /* 0x2000001aff1a7230 */ /* 0x000fca0000004100 */
[----:B------:R-:W-:-:S04]  /*6980*/  FMUL R26, R26, R15 ;  /* 0x0000000f1a1a7220 */ /* 0x000fc80000400000 */
[----:B------:R-:W-:Y:S01]  /*6990*/  FFMA R26, R17, R11, R26 ;  /* 0x0000000b111a7223 */ /* 0x000fe2000000001a */
[----:B------:R-:W-:-:S04]  /*69a0*/  PRMT R17, RZ, 0x7610, R17 ;  /* 0x00007610ff117816 */ /* 0x000fc80000000011 */
[----:B----4-:R-:W-:-:S05]  /*69b0*/  F2FP.SATFINITE.E4M3.F32.PACK_AB_MERGE_C R27, RZ, R26, RZ ;  /* 0x0000001aff1b723e */ /* 0x010fca00048070ff */
[----:B------:R4:W-:Y:S01]  /*69c0*/  @!P5 STG.E.U8 desc[UR14][R20.64+0x78], R27 ;  /* 0x0000781b1400d986 */ /* 0x0009e2000c10110e */
[----:B------:R-:W-:Y:S05]  /*69d0*/  @P1 BRA `(.L_x_165) ;  /* 0x0000000000041947 */ /* 0x000fea0003800000 */
[----:B------:R0:W5:Y:S02]  /*69e0*/  LDG.E.U8 R17, desc[UR14][R4.64+0x79] ;  /* 0x0000790e04117981 */ /* 0x000164000c1e1100 */
.L_x_165:
[----:B------:R-:W-:Y:S05]  /*69f0*/  BSYNC B1 ;  /* 0x0000000000017941 */ /* 0x000fea0003800000 */
.L_x_164:
[----:B-----5:R-:W-:Y:S01]  /*6a00*/  LOP3.LUT R17, R17, 0xff, RZ, 0xc0, !PT ;  /* 0x000000ff11117812 */ /* 0x020fe200078ec0ff */
[----:B------:R-:W-:Y:S01]  /*6a10*/  BSSY B1, `(.L_x_166) ;  /* 0x000000b000017945 */ /* 0x000fe20003800000 */
[----:B------:R-:W-:Y:S02]  /*6a20*/  ISETP.LT.OR P4, PT, R6, 0x79, !P2 ;  /* 0x000000790600780c */ /* 0x000fe40005781670 */
[----:B------:R-:W-:-:S05]  /*6a30*/  F2FP.F16.E4M3.UNPACK_B R17, R17 ;  /* 0x00000011ff11723e */ /* 0x000fca00020006ff */
[----:B0-2---:R-:W-:-:S05]  /*6a40*/  HADD2.F32 R4, -RZ, R17.H0_H0 ;  /* 0x20000011ff047230 */ /* 0x005fca0000004100 */
[----:B------:R-:W-:Y:S01]  /*6a50*/  FMUL R5, R4, R15 ;  /* 0x0000000f04057220 */ /* 0x000fe20000400000 */
[----:B------:R-:W-:-:S03]  /*6a60*/  PRMT R4, RZ, 0x7610, R4 ;  /* 0x00007610ff047816 */ /* 0x000fc60000000004 */
[----:B------:R-:W-:-:S05]  /*6a70*/  FFMA R5, R22, R11, R5 ;  /* 0x0000000b16057223 */ /* 0x000fca0000000005 */
[----:B------:R-:W-:-:S05]  /*6a80*/  F2FP.SATFINITE.E4M3.F32.PACK_AB_MERGE_C R5, RZ, R5, RZ ;  /* 0x00000005ff05723e */ /* 0x000fca00048070ff */
[----:B------:R0:W-:Y:S01]  /*6a90*/  @!P1 STG.E.U8 desc[UR14][R20.64+0x79], R5 ;  /* 0x0000790514009986 */ /* 0x0001e2000c10110e */
[----:B------:R-:W-:Y:S05]  /*6aa0*/  @P4 BRA `(.L_x_167) ;  /* 0x0000000000044947 */ /* 0x000fea0003800000 */
[----:B------:R2:W5:Y:S02]  /*6ab0*/  LDG.E.U8 R4, desc[UR14][R24.64+0x78] ;  /* 0x0000780e18047981 */ /* 0x000564000c1e1100 */
.L_x_167:
[----:B------:R-:W-:Y:S05]  /*6ac0*/  BSYNC B1 ;  /* 0x0000000000017941 */ /* 0x000fea0003800000 */
.L_x_166:
[----:B-----5:R-:W-:Y:S01]  /*6ad0*/  LOP3.LUT R4, R4, 0xff, RZ, 0xc0, !PT ;  /* 0x000000ff04047812 */ /* 0x020fe200078ec0ff */
[----:B------:R-:W-:Y:S01]  /*6ae0*/  BSSY B1, `(.L_x_168) ;  /* 0x000000b000017945 */ /* 0x000fe20003800000 */
[----:B------:R-:W-:Y:S02]  /*6af0*/  ISETP.LT.OR P2, PT, R6, 0x7a, !P2 ;  /* 0x0000007a0600780c */ /* 0x000fe40005741670 */
[----:B------:R-:W-:-:S05]  /*6b00*/  F2FP.F16.E4M3.UNPACK_B R4, R4 ;  /* 0x00000004ff04723e */ /* 0x000fca00020006ff */
[----:B------:R-:W-:-:S05]  /*6b10*/  HADD2.F32 R4, -RZ, R4.H0_H0 ;  /* 0x20000004ff047230 */ /* 0x000fca0000004100 */
[----:B------:R-:W-:-:S04]  /*6b20*/  FMUL R4, R4, R15 ;  /* 0x0000000f04047220 */ /* 0x000fc80000400000 */
[----:B------:R-:W-:-:S05]  /*6b30*/  FFMA R4, R23, R11, R4 ;  /* 0x0000000b17047223 */ /* 0x000fca0000000004 */
[----:B0-----:R-:W-:Y:S02]  /*6b40*/  F2FP.SATFINITE.E4M3.F32.PACK_AB_MERGE_C R5, RZ, R4, RZ ;  /* 0x00000004ff05723e */ /* 0x001fe400048070ff */
[----:B------:R-:W-:-:S03]  /*6b50*/  PRMT R4, RZ, 0x7610, R4 ;  /* 0x00007610ff047816 */ /* 0x000fc60000000004 */
[----:B------:R0:W-:Y:S01]  /*6b60*/  @!P4 STG.E.U8 desc[UR14][R18.64+0x78], R5 ;  /* 0x000078051200c986 */ /* 0x0001e2000c10110e */
[----:B------:R-:W-:Y:S05]  /*6b70*/  @P2 BRA `(.L_x_169) ;  /* 0x0000000000042947 */ /* 0x000fea0003800000 */
[----:B------:R0:W5:Y:S02]  /*6b80*/  LDG.E.U8 R4, desc[UR14][R24.64+0x79] ;  /* 0x0000790e18047981 */ /* 0x000164000c1e1100 */
.L_x_169:
[----:B------:R-:W-:Y:S05]  /*6b90*/  BSYNC B1 ;  /* 0x0000000000017941 */ /* 0x000fea0003800000 */
.L_x_168:
[----:B------:R-:W-:Y:S05]  /*6ba0*/  @P2 BRA `(.L_x_170) ;  /* 0x0000001000282947 */ /* 0x000fea0003800000 */
[----:B-----5:R-:W-:-:S04]  /*6bb0*/  LOP3.LUT R4, R4, 0xff, RZ, 0xc0, !PT ;  /* 0x000000ff04047812 */ /* 0x020fc800078ec0ff */
[----:B------:R-:W-:-:S05]  /*6bc0*/  F2FP.F16.E4M3.UNPACK_B R4, R4 ;  /* 0x00000004ff04723e */ /* 0x000fca00020006ff */
[----:B------:R-:W-:-:S05]  /*6bd0*/  HADD2.F32 R4, -RZ, R4.H0_H0 ;  /* 0x20000004ff047230 */ /* 0x000fca0000004100 */
[----:B0-----:R-:W-:-:S04]  /*6be0*/  FMUL R5, R4, R15 ;  /* 0x0000000f04057220 */ /* 0x001fc80000400000 */
[----:B------:R-:W-:-:S05]  /*6bf0*/  FFMA R5, R88, R11, R5 ;  /* 0x0000000b58057223 */ /* 0x000fca0000000005 */
[----:B------:R-:W-:-:S05]  /*6c00*/  F2FP.SATFINITE.E4M3.F32.PACK_AB_MERGE_C R5, RZ, R5, RZ ;  /* 0x00000005ff05723e */ /* 0x000fca00048070ff */
[----:B------:R0:W-:Y:S01]  /*6c10*/  STG.E.U8 desc[UR14][R18.64+0x79], R5 ;  /* 0x0000790512007986 */ /* 0x0001e2000c10110e */
[----:B------:R-:W-:Y:S05]  /*6c20*/  BRA `(.L_x_170) ;  /* 0x0000001000087947 */ /* 0x000fea0003800000 */
.L_x_41:
[----:B------:R-:W-:Y:S01]  /*6c30*/  ISETP.GE.AND P2, PT, R31, 0x1, PT ;  /* 0x000000011f00780c */ /* 0x000fe20003f46270 */
[-C--:B------:R-:W-:Y:S01]  /*6c40*/  FMUL R147, R147, R11.reuse ;  /* 0x0000000b93937220 */ /* 0x080fe20000400000 */
[-C--:B------:R-:W-:Y:S01]  /*6c50*/  FMUL R148, R148, R11.reuse ;  /* 0x0000000b94947220 */ /* 0x080fe20000400000 */
[----:B------:R-:W-:Y:S01]  /*6c60*/  ISETP.GE.AND P1, PT, R31, 0x9, PT ;  /* 0x000000091f00780c */ /* 0x000fe20003f26270 */
[-C--:B------:R-:W-:Y:S01]  /*6c70*/  FMUL R146, R146, R11.reuse ;  /* 0x0000000b92927220 */ /* 0x080fe20000400000 */
[C---:B------:R-:W-:Y:S01]  /*6c80*/  ISETP.LT.OR P5, PT, R6.reuse, 0x1, !P2 ;  /* 0x000000010600780c */ /* 0x040fe200057a1670 */
[-C--:B------:R-:W-:Y:S01]  /*6c90*/  FMUL R145, R145, R11.reuse ;  /* 0x0000000b91917220 */ /* 0x080fe20000400000 */
[----:B------:R-:W-:Y:S01]  /*6ca0*/  ISETP.LT.OR P4, PT, R6, 0x2, !P2 ;  /* 0x000000020600780c */ /* 0x000fe20005781670 */
[----:B------:R-:W-:Y:S01]  /*6cb0*/  FMUL R143, R143, R11 ;  /* 0x0000000b8f8f7220 */ /* 0x000fe20000400000 */
[----:B------:R-:W-:Y:S01]  /*6cc0*/  F2FP.SATFINITE.E4M3.F32.PACK_AB_MERGE_C R147, RZ, R147, RZ ;  /* 0x00000093ff93723e */ /* 0x000fe200048070ff */
[-C--:B------:R-:W-:Y:S01]  /*6cd0*/  FMUL R144, R144, R11.reuse ;  /* 0x0000000b90907220 */ /* 0x080fe20000400000 */
[----:B------:R-:W-:Y:S01]  /*6ce0*/  F2FP.SATFINITE.E4M3.F32.PACK_AB_MERGE_C R5, RZ, R148, RZ ;  /* 0x00000094ff05723e */ /* 0x000fe200048070ff */
[-C--:B------:R-:W-:Y:S01]  /*6cf0*/  FMUL R141, R141, R11.reuse ;  /* 0x0000000b8d8d7220 */ /* 0x080fe20000400000 */
[----:B------:R-:W-:Y:S01]  /*6d00*/  ISETP.LT.OR P6, PT, R6, 0x9, !P2 ;  /* 0x000000090600780c */ /* 0x000fe200057c1670 */
[-C--:B------:R-:W-:Y:S01]  /*6d10*/  FMUL R142, R142, R11.reuse ;  /* 0x0000000b8e8e7220 */ /* 0x080fe20000400000 */
[----:B------:R-:W-:Y:S01]  /*6d20*/  F2FP.SATFINITE.E4M3.F32.PACK_AB_MERGE_C R25, RZ, R146, RZ ;  /* 0x00000092ff19723e */ /* 0x000fe200048070ff */
[----:B------:R-:W-:Y:S01]  /*6d30*/  FMUL R140, R140, R11 ;  /* 0x0000000b8c8c7220 */ /* 0x000fe20000400000 */
[----:B------:R-:W-:Y:S01]  /*6d40*/  F2FP.SATFINITE.E4M3.F32.PACK_AB_MERGE_C R145, RZ, R145, RZ ;  /* 0x00000091ff91723e */ /* 0x000fe200048070ff */
[----:B------:R-:W-:Y:S01]  /*6d50*/  @!P5 STG.E.U8 desc[UR14][R20.64], R147 ;  /* 0x000000931400d986 */ /* 0x000fe2000c10110e */
[C---:B------:R-:W-:Y:S01]  /*6d60*/  ISETP.LT.OR P5, PT, R6.reuse, 0x2, !P1 ;  /* 0x000000020600780c */ /* 0x040fe20004fa1670 */
[----:B------:R-:W-:Y:S01]  /*6d70*/  FMUL R139, R139, R11 ;  /* 0x0000000b8b8b7220 */ /* 0x000fe20000400000 */
[----:B------:R-:W-:Y:S01]  /*6d80*/  F2FP.SATFINITE.E4M3.F32.PACK_AB_MERGE_C R143, RZ, R143, RZ ;  /* 0x0000008fff8f723e */ /* 0x000fe200048070ff */
[----:B------:R0:W-:Y:S01]  /*6d90*/  @!P4 STG.E.U8 desc[UR14][R20.64+0x1], R5 ;  /* 0x000001051400c986 */ /* 0x0001e2000c10110e */
[----:B------:R-:W-:Y:S01]  /*6da0*/  ISETP.LT.OR P4, PT, R6, 0x1, !P1 ;  /* 0x000000010600780c */ /* 0x000fe20004f81670 */
[----:B------:R-:W-:Y:S01]  /*6db0*/  FMUL R137, R137, R11 ;  /* 0x0000000b89897220 */ /* 0x000fe20000400000 */
[----:B------:R-:W-:Y:S01]  /*6dc0*/  F2FP.SATFINITE.E4M3.F32.PACK_AB_MERGE_C R141, RZ, R141, RZ ;  /* 0x0000008dff8d723e */ /* 0x000fe200048070ff */
[-C--:B------:R-:W-:Y:S01]  /*6dd0*/  FMUL R138, R138, R11.reuse ;  /* 0x0000000b8a8a7220 */ /* 0x080fe20000400000 */
[----:B------:R-:W-:Y:S01]  /*6de0*/  F2FP.SATFINITE.E4M3.F32.PACK_AB_MERGE_C R27, RZ, R142, RZ ;  /* 0x0000008eff1b723e */ /* 0x000fe200048070ff */
[----:B------:R-:W-:Y:S01]  /*6df0*/  FMUL R135, R135, R11 ;  /* 0x0000000b87877220 */ /* 0x000fe20000400000 */
[----:B------:R-:W-:Y:S01]  /*6e00*/  F2FP.SATFINITE.E4M3.F32.PACK_AB_MERGE_C R139, RZ, R139, RZ ;  /* 0x0000008bff8b723e */ /* 0x000fe200048070ff */
[----:B------:R-:W-:Y:S01]  /*6e10*/  FMUL R136, R136, R11 ;  /* 0x0000000b88887220 */ /* 0x000fe20000400000 */
[----:B------:R-:W-:Y:S01]  /*6e20*/  F2FP.SATFINITE.E4M3.F32.PACK_AB_MERGE_C R137, RZ, R137, RZ ;  /* 0x00000089ff89723e */ /* 0x000fe200048070ff */
[----:B------:R1:W-:Y:S01]  /*6e30*/  @!P5 STG.E.U8 desc[UR14][R18.64+0x1], R25 ;  /* 0x000001191200d986 */ /* 0x0003e2000c10110e */
[----:B------:R-:W-:Y:S01]  /*6e40*/  ISETP.LT.OR P5, PT, R6, 0xa, !P2 ;  /* 0x0000000a0600780c */ /* 0x000fe200057a1670 */
[-C--:B------:R-:W-:Y:S01]  /*6e50*/  FMUL R134, R134, R11.reuse ;  /* 0x0000000b86867220 */ /* 0x080fe20000400000 */
[----:B0-----:R-:W-:Y:S01]  /*6e60*/  F2FP.SATFINITE.E4M3.F32.PACK_AB_MERGE_C R5, RZ, R144, RZ ;  /* 0x00000090ff05723e */ /* 0x001fe200048070ff */
[----:B------:R-:W-:Y:S01]  /*6e70*/  @!P4 STG.E.U8 desc[UR14][R18.64], R145 ;  /* 0x000000911200c986 */ /* 0x000fe2000c10110e */
[C---:B------:R-:W-:Y:S01]  /*6e80*/  ISETP.LT.OR P4, PT, R6.reuse, 0x9, !P1 ;  /* 0x000000090600780c */ /* 0x040fe20004f81670 */
[----:B------:R-:W-:Y:S01]  /*6e90*/  FMUL R133, R133, R11 ;  /* 0x0000000b85857220 */ /* 0x000fe20000400000 */
[----:B------:R-:W-:Y:S01]  /*6ea0*/  F2FP.SATFINITE.E4M3.F32.PACK_AB_MERGE_C R135, RZ, R135, RZ ;  /* 0x00000087ff87723e */ /* 0x000fe200048070ff */
[----:B------:R-:W-:Y:S01]  /*6eb0*/  @!P6 STG.E.U8 desc[UR14][R20.64+0x8], R143 ;  /* 0x0000088f1400e986 */ /* 0x000fe2000c10110e */
[----:B------:R-:W-:Y:S01]  /*6ec0*/  ISETP.LT.OR P6, PT, R6, 0xa, !P1 ;  /* 0x0000000a0600780c */ /* 0x000fe20004fc1670 */
[----:B------:R-:W-:Y:S01]  /*6ed0*/  FMUL R131, R131, R11 ;  /* 0x0000000b83837220 */ /* 0x000fe20000400000 */
[----:B------:R-:W-:Y:S01]  /*6ee0*/  F2FP.SATFINITE.E4M3.F32.PACK_AB_MERGE_C R133, RZ, R133, RZ ;  /* 0x00000085ff85723e */ /* 0x000fe200048070ff */
[-C--:B------:R-:W-:Y:S01]  /*6ef0*/  FMUL R132, R132, R11.reuse ;  /* 0x0000000b84847220 */ /* 0x080fe20000400000 */
[----:B-1----:R-:W-:Y:S01]  /*6f00*/  F2FP.SATFINITE.E4M3.F32.PACK_AB_MERGE_C R25, RZ, R140, RZ ;  /* 0x0000008cff19723e */ /* 0x002fe200048070ff */
[----:B------:R0:W-:Y:S01]  /*6f10*/  @!P5 STG.E.U8 desc[UR14][R20.64+0x9], R5 ;  /* 0x000009051400d986 */ /* 0x0001e2000c10110e */
[C---:B------:R-:W-:Y:S01]  /*6f20*/  ISETP.LT.OR P5, PT, R6.reuse, 0x12, !P2 ;  /* 0x000000120600780c */ /* 0x040fe200057a1670 */
[----:B------:R-:W-:Y:S01]  /*6f30*/  FMUL R129, R129, R11 ;  /* 0x0000000b81817220 */ /* 0x000fe20000400000 */
[----:B------:R-:W-:Y:S01]  /*6f40*/  F2FP.SATFINITE.E4M3.F32.PACK_AB_MERGE_C R131, RZ, R131, RZ ;  /* 0x00000083ff83723e */ /* 0x000fe200048070ff */
[----:B------:R-:W-:Y:S01]  /*6f50*/  @!P4 STG.E.U8 desc[UR14][R18.64+0x8], R141 ;  /* 0x0000088d1200c986 */ /* 0x000fe2000c10110e */
[----:B------:R-:W-:Y:S01]  /*6f60*/  ISETP.LT.OR P4, PT, R6, 0x11, !P2 ;  /* 0x000000110600780c */ /* 0x000fe20005781670 */
[----:B------:R-:W-:Y:S01]  /*6f70*/  FMUL R130, R130, R11 ;  /* 0x0000000b82827220 */ /* 0x000fe20000400000 */
[----:B------:R-:W-:Y:S01]  /*6f80*/  F2FP.SATFINITE.E4M3.F32.PACK_AB_MERGE_C R129, RZ, R129, RZ ;  /* 0x00000081ff81723e */ /* 0x000fe200048070ff */
[----:B------:R1:W-:Y:S01]  /*6f90*/  @!P6 STG.E.U8 desc[UR14][R18.64+0x9], R27 ;  /* 0x0000091b1200e986 */ /* 0x0003e2000c10110e */
[----:B------:R-:W-:Y:S01]  /*6fa0*/  ISETP.LT.OR P6, PT, R6, 0x11, !P1 ;  /* 0x000000110600780c */ /* 0x000fe20004fc1670 */
[-C--:B------:R-:W-:Y:S01]  /*6fb0*/  FMUL R128, R128, R11.reuse ;  /* 0x0000000b80807220 */ /* 0x080fe20000400000 */
[-C--:B------:R-:W-:Y:S01]  /*6fc0*/  FMUL R127, R127, R11.reuse ;  /* 0x0000000b7f7f7220 */ /* 0x080fe20000400000 */
[----:B0-----:R-:W-:Y:S01]  /*6fd0*/  F2FP.SATFINITE.E4M3.F32.PACK_AB_MERGE_C R5, RZ, R138, RZ ;  /* 0x0000008aff05723e */ /* 0x001fe200048070ff */
[-C--:B------:R-:W-:Y:S01]  /*6fe0*/  FMUL R125, R125, R11.reuse ;  /* 0x0000000b7d7d7220 */ /* 0x080fe20000400000 */
[----:B------:R0:W-:Y:S01]  /*6ff0*/  @!P5 STG.E.U8 desc[UR14][R20.64+0x11], R25 ;  /* 0x000011191400d986 */ /* 0x0001e2000c10110e */
[----:B------:R-:W-:Y:S01]  /*7000*/  ISETP.LT.OR P5, PT, R6, 0x12, !P1 ;  /* 0x000000120600780c */ /* 0x000fe20004fa1670 */
[----:B------:R-:W-:Y:S01]  /*7010*/  FMUL R126, R126, R11 ;  /* 0x0000000b7e7e7220 */ /* 0x000fe20000400000 */
[----:B------:R-:W-:Y:S01]  /*7020*/  F2FP.SATFINITE.E4M3.F32.PACK_AB_MERGE_C R127, RZ, R127, RZ ;  /* 0x0000007fff7f723e */ /* 0x000fe200048070ff */
[----:B------:R-:W-:Y:S01]  /*7030*/  @!P4 STG.E.U8 desc[UR14][R20.64+0x10], R139 ;  /* 0x0000108b1400c986 */ /* 0x000fe2000c10110e */
[C---:B------:R-:W-:Y:S01]  /*7040*/  ISETP.LT.OR P4, PT, R6.reuse, 0x19, !P2 ;  /* 0x000000190600780c */ /* 0x040fe20005781670 */
[-C--:B------:R-:W-:Y:S01]  /*7050*/  FMUL R123, R123, R11.reuse ;  /* 0x0000000b7b7b7220 */ /* 0x080fe20000400000 */
[----:B-1----:R-:W-:Y:S01]  /*7060*/  F2FP.SATFINITE.E4M3.F32.PACK_AB_MERGE_C R27, RZ, R136, RZ ;  /* 0x00000088ff1b723e */ /* 0x002fe200048070ff */
[----:B------:R-:W-:Y:S01]  /*7070*/  @!P6 STG.E.U8 desc[UR14][R18.64+0x10], R137 ;  /* 0x000010891200e986 */ /* 0x000fe2000c10110e */
[----:B------:R-:W-:Y:S01]  /*7080*/  ISETP.LT.OR P6, PT, R6, 0x1a, !P2 ;  /* 0x0000001a0600780c */ /* 0x000fe200057c1670 */
[----:B------:R-:W-:Y:S01]  /*7090*/  FMUL R124, R124, R11 ;  /* 0x0000000b7c7c7220 */ /* 0x000fe20000400000 */
[----:B------:R-:W-:Y:S01]  /*70a0*/  F2FP.SATFINITE.E4M3.F32.PACK_AB_MERGE_C R125, RZ, R125, RZ ;  /* 0x0000007dff7d723e */ /* 0x000fe200048070ff */
[-C--:B------:R-:W-:Y:S01]  /*70b0*/  FMUL R122, R122, R11.reuse ;  /* 0x0000000b7a7a7220 */ /* 0x080fe20000400000 */
[----:B0-----:R-:W-:Y:S01]  /*70c0*/  F2FP.SATFINITE.E4M3.F32.PACK_AB_MERGE_C R25, RZ, R134, RZ ;  /* 0x00000086ff19723e */ /* 0x001fe200048070ff */
[----:B------:R0:W-:Y:S01]  /*70d0*/  @!P5 STG.E.U8 desc[UR14][R18.64+0x11], R5 ;  /* 0x000011051200d986 */ /* 0x0001e2000c10110e */
[C---:B------:R-:W-:Y:S01]  /*70e0*/  ISETP.LT.OR P5, PT, R6.reuse, 0x1a, !P1 ;  /* 0x0000001a0600780c */ /* 0x040fe20004fa1670 */
        /* <DEDUP_REMOVED lines=11> */
[----:B0-----:R-:W-:Y:S01]  /*71a0*/  F2FP.SATFINITE.E4M3.F32.PACK_AB_MERGE_C R5, RZ, R132, RZ ;  /* 0x00000084ff05723e */ /* 0x001fe200048070ff */
[----:B------:R0:W-:Y:S01]  /*71b0*/  @!P5 STG.E.U8 desc[UR14][R18.64+0x19], R25 ;  /* 0x000019191200d986 */ /* 0x0001e2000c10110e */
[----:B------:R-:W-:Y:S01]  /*71c0*/  ISETP.LT.OR P5, PT, R6, 0x22, !P2 ;  /* 0x000000220600780c */ /* 0x000fe200057a1670 */
[----:B------:R-:W-:Y:S01]  /*71d0*/  FMUL R118, R118, R11 ;  /* 0x0000000b76767220 */ /* 0x000fe20000400000 */
[----:B------:R-:W-:Y:S01]  /*71e0*/  F2FP.SATFINITE.E4M3.F32.PACK_AB_MERGE_C R117, RZ, R117, RZ ;  /* 0x00000075ff75723e */ /* 0x000fe200048070ff */
[----:B------:R-:W-:Y:S01]  /*71f0*/  @!P4 STG.E.U8 desc[UR14][R18.64+0x18], R133 ;  /* 0x000018851200c986 */ /* 0x000fe2000c10110e */
[----:B------:R-:W-:Y:S01]  /*7200*/  ISETP.LT.OR P4, PT, R6, 0x21, !P1 ;  /* 0x000000210600780c */ /* 0x000fe20004f81670 */
[-C--:B------:R-:W-:Y:S01]  /*7210*/  FMUL R116, R116, R11.reuse ;  /* 0x0000000b74747220 */ /* 0x080fe20000400000 */
[----:B-1----:R-:W-:Y:S01]  /*7220*/  F2FP.SATFINITE.E4M3.F32.PACK_AB_MERGE_C R27, RZ, R130, RZ ;  /* 0x00000082ff1b723e */ /* 0x002fe200048070ff */
[----:B------:R-:W-:Y:S01]  /*7230*/  @!P6 STG.E.U8 desc[UR14][R20.64+0x20], R131 ;  /* 0x000020831400e986 */ /* 0x000fe2000c10110e */
[----:B------:R-:W-:Y:S01]  /*7240*/  ISETP.LT.OR P6, PT, R6, 0x22, !P1 ;  /* 0x000000220600780c */ /* 0x000fe20004fc1670 */
[-C--:B------:R-:W-:Y:S01]  /*7250*/  FMUL R115, R115, R11.reuse ;  /* 0x0000000b73737220 */ /* 0x080fe20000400000 */
[-C--:B------:R-:W-:Y:S01]  /*7260*/  FMUL R113, R113, R11.reuse ;  /* 0x0000000b71717220 */ /* 0x080fe20000400000 */
[----:B0-----:R-:W-:Y:S01]  /*7270*/  F2FP.SATFINITE.E4M3.F32.PACK_AB_MERGE_C R25, RZ, R128, RZ ;  /* 0x00000080ff19723e */ /* 0x001fe200048070ff */
[-C--:B------:R-:W-:Y:S01]  /*7280*/  FMUL R114, R114, R11.reuse ;  /* 0x0000000b72727220 */ /* 0x080fe20000400000 */
        /* <DEDUP_REMOVED lines=33> */
[C---:B------:R-:W-:Y:S01]  /*74a0*/  ISETP.LT.OR P4, PT, R6.reuse, 0x31, !P1 ;  /* 0x000000310600780c */ /* 0x040fe20004f81670 */
[-C--:B------:R-:W-:Y:S01]  /*74b0*/  FMUL R103, R103, R11.reuse ;  /* 0x0000000b67677220 */ /* 0x080fe20000400000 */
[-C--:B------:R-:W-:Y:S01]  /*74c0*/  FMUL R101, R101, R11.reuse ;  /* 0x0000000b65657220 */ /* 0x080fe20000400000 */
        /* <DEDUP_REMOVED lines=15> */
[C---:B------:R-:W-:Y:S01]  /*75c0*/  ISETP.LT.OR P6, PT, R6.reuse, 0x3a, !P1 ;  /* 0x0000003a0600780c */ /* 0x040fe20004fc1670 */
        /* <DEDUP_REMOVED lines=20> */
[-C--:B------:R-:W-:Y:S01]  /*7710*/  FMUL R92, R92, R11.reuse ;  /* 0x0000000b5c5c7220 */ /* 0x080fe20000400000 */
[-C--:B------:R-:W-:Y:S01]  /*7720*/  FMUL R89, R89, R11.reuse ;  /* 0x0000000b59597220 */ /* 0x080fe20000400000 */
        /* <DEDUP_REMOVED lines=19> */
[----:B------:R-:W-:-:S02]  /*7860*/  ISETP.LT.OR P6, PT, R6, 0x51, !P2 ;  /* 0x000000510600780c */ /* 0x000fc400057c1670 */
[----:B------:R-:W-:Y:S02]  /*7870*/  F2FP.SATFINITE.E4M3.F32.PACK_AB_MERGE_C R23, RZ, R23, RZ ;  /* 0x00000017ff17723e */ /* 0x000fe400048070ff */
[----:B0-----:R-:W-:Y:S01]  /*7880*/  F2FP.SATFINITE.E4M3.F32.PACK_AB_MERGE_C R5, RZ, R108, RZ ;  /* 0x0000006cff05723e */ /* 0x001fe200048070ff */
[----:B------:R0:W-:Y:S01]  /*7890*/  @!P5 STG.E.U8 desc[UR14][R18.64+0x49], R25 ;  /* 0x000049191200d986 */ /* 0x0001e2000c10110e */
[----:B------:R-:W-:-:S03]  /*78a0*/  ISETP.LT.OR P5, PT, R6, 0x52, !P2 ;  /* 0x000000520600780c */ /* 0x000fc600057a1670 */
[----:B------:R-:W-:Y:S01]  /*78b0*/  @!P4 STG.E.U8 desc[UR14][R18.64+0x48], R109 ;  /* 0x0000486d1200c986 */ /* 0x000fe2000c10110e */
[C---:B------:R-:W-:Y:S02]  /*78c0*/  ISETP.LT.OR P4, PT, R6.reuse, 0x51, !P1 ;  /* 0x000000510600780c */ /* 0x040fe40004f81670 */
[----:B-1----:R-:W-:Y:S01]  /*78d0*/  F2FP.SATFINITE.E4M3.F32.PACK_AB_MERGE_C R27, RZ, R106, RZ ;  /* 0x0000006aff1b723e */ /* 0x002fe200048070ff */
[----:B------:R-:W-:Y:S01]  /*78e0*/  @!P6 STG.E.U8 desc[UR14][R20.64+0x50], R107 ;  /* 0x0000506b1400e986 */ /* 0x000fe2000c10110e */
[----:B------:R-:W-:Y:S02]  /*78f0*/  ISETP.LT.OR P6, PT, R6, 0x52, !P1 ;  /* 0x000000520600780c */ /* 0x000fe40004fc1670 */
[----:B0-----:R-:W-:-:S03]  /*7900*/  F2FP.SATFINITE.E4M3.F32.PACK_AB_MERGE_C R25, RZ, R104, RZ ;  /* 0x00000068ff19723e */ /* 0x001fc600048070ff */
[----:B------:R0:W-:Y:S01]  /*7910*/  @!P5 STG.E.U8 desc[UR14][R20.64+0x51], R5 ;  /* 0x000051051400d986 */ /* 0x0001e2000c10110e */
[----:B------:R-:W-:-:S03]  /*7920*/  ISETP.LT.OR P5, PT, R6, 0x5a, !P2 ;  /* 0x0000005a0600780c */ /* 0x000fc600057a1670 */
[----:B------:R-:W-:Y:S01]  /*7930*/  @!P4 STG.E.U8 desc[UR14][R18.64+0x50], R105 ;  /* 0x000050691200c986 */ /* 0x000fe2000c10110e */
[----:B------:R-:W-:-:S03]  /*7940*/  ISETP.LT.OR P4, PT, R6, 0x59, !P2 ;  /* 0x000000590600780c */ /* 0x000fc60005781670 */
[----:B------:R1:W-:Y:S01]  /*7950*/  @!P6 STG.E.U8 desc[UR14][R18.64+0x51], R27 ;  /* 0x0000511b1200e986 */ /* 0x0003e2000c10110e */
[----:B------:R-:W-:Y:S02]  /*7960*/  ISETP.LT.OR P6, PT, R6, 0x59, !P1 ;  /* 0x000000590600780c */ /* 0x000fe40004fc1670 */
[----:B0-----:R-:W-:-:S03]  /*7970*/  F2FP.SATFINITE.E4M3.F32.PACK_AB_MERGE_C R5, RZ, R102, RZ ;  /* 0x00000066ff05723e */ /* 0x001fc600048070ff */
        /* <DEDUP_REMOVED lines=31> */
[C---:B------:R-:W-:Y:S02]  /*7b70*/  ISETP.LT.OR P5, PT, R6.reuse, 0x79, !P2 ;  /* 0x000000790600780c */ /* 0x040fe400057a1670 */
[C---:B------:R-:W-:Y:S01]  /*7b80*/  ISETP.LT.OR P2, PT, R6.reuse, 0x7a, !P2 ;  /* 0x0000007a0600780c */ /* 0x040fe20005741670 */
[----:B------:R2:W-:Y:S01]  /*7b90*/  @!P4 STG.E.U8 desc[UR14][R20.64+0x70], R91 ;  /* 0x0000705b1400c986 */ /* 0x0005e2000c10110e */
[C---:B------:R-:W-:Y:S02]  /*7ba0*/  ISETP.LT.OR P4, PT, R6.reuse, 0x72, !P1 ;  /* 0x000000720600780c */ /* 0x040fe40004f81670 */
[----:B-1----:R-:W-:Y:S01]  /*7bb0*/  F2FP.SATFINITE.E4M3.F32.PACK_AB_MERGE_C R27, RZ, R88, RZ ;  /* 0x00000058ff1b723e */ /* 0x002fe200048070ff */
[----:B------:R2:W-:Y:S01]  /*7bc0*/  @!P6 STG.E.U8 desc[UR14][R18.64+0x70], R89 ;  /* 0x000070591200e986 */ /* 0x0005e2000c10110e */
[C---:B------:R-:W-:Y:S02]  /*7bd0*/  ISETP.LT.OR P6, PT, R6.reuse, 0x79, !P1 ;  /* 0x000000790600780c */ /* 0x040fe40004fc1670 */
[----:B------:R-:W-:-:S02]  /*7be0*/  ISETP.LT.OR P1, PT, R6, 0x7a, !P1 ;  /* 0x0000007a0600780c */ /* 0x000fc40004f21670 */
[----:B0-----:R-:W-:-:S05]  /*7bf0*/  F2FP.SATFINITE.E4M3.F32.PACK_AB_MERGE_C R25, RZ, R22, RZ ;  /* 0x00000016ff19723e */ /* 0x001fca00048070ff */
[----:B------:R2:W-:Y:S04]  /*7c00*/  @!P4 STG.E.U8 desc[UR14][R18.64+0x71], R5 ;  /* 0x000071051200c986 */ /* 0x0005e8000c10110e */
[----:B------:R2:W-:Y:S04]  /*7c10*/  @!P5 STG.E.U8 desc[UR14][R20.64+0x78], R17 ;  /* 0x000078111400d986 */ /* 0x0005e8000c10110e */
[----:B------:R2:W-:Y:S04]  /*7c20*/  @!P2 STG.E.U8 desc[UR14][R20.64+0x79], R25 ;  /* 0x000079191400a986 */ /* 0x0005e8000c10110e */
[----:B------:R2:W-:Y:S04]  /*7c30*/  @!P6 STG.E.U8 desc[UR14][R18.64+0x78], R23 ;  /* 0x000078171200e986 */ /* 0x0005e8000c10110e */
[----:B------:R2:W-:Y:S02]  /*7c40*/  @!P1 STG.E.U8 desc[UR14][R18.64+0x79], R27 ;  /* 0x0000791b12009986 */ /* 0x0005e4000c10110e */
.L_x_170:
[----:B------:R-:W-:Y:S05]  /*7c50*/  BSYNC B0 ;  /* 0x0000000000007941 */ /* 0x000fea0003800000 */
.L_x_40:
[C---:B------:R-:W-:Y:S01]  /*7c60*/  LEA R2, P1, R8.reuse, R2, 0x1 ;  /* 0x0000000208027211 */ /* 0x040fe200078208ff */
[----:B------:R-:W-:Y:S01]  /*7c70*/  ULDC.64 UR6, c[0x0][0x650] ;  /* 0x0001940000067ab9 */ /* 0x000fe20000000a00 */
[----:B-----5:R-:W-:Y:S01]  /*7c80*/  IMAD.U32 R4, RZ, RZ, UR12 ;  /* 0x0000000cff047e24 */ /* 0x020fe2000f8e00ff */
[----:B--2---:R-:W-:Y:S01]  /*7c90*/  PRMT R17, RZ, 0x7610, R17 ;  /* 0x00007610ff117816 */ /* 0x004fe20000000011 */
[----:B------:R-:W-:Y:S01]  /*7ca0*/  IMAD.MOV.U32 R6, RZ, RZ, -0x1 ;  /* 0xffffffffff067424 */ /* 0x000fe200078e00ff */
[----:B------:R-:W-:Y:S01]  /*7cb0*/  LEA.HI.X R3, R8, R3, R0, 0x1, P1 ;  /* 0x0000000308037211 */ /* 0x000fe200008f0c00 */
[----:B------:R2:W-:Y:S01]  /*7cc0*/  SYNCS.ARRIVE.TRANS64.A1T0 RZ, [R4+UR22], RZ ;  /* 0x000000ff04ff79a7 */ /* 0x0005e20008100016 */
[----:B------:R-:W-:Y:S01]  /*7cd0*/  ISETP.GE.U32.AND P1, PT, R2, UR6, PT ;  /* 0x0000000602007c0c */ /* 0x000fe2000bf26070 */
[----:B0-----:R-:W-:-:S03]  /*7ce0*/  IMAD.MOV.U32 R5, RZ, RZ, -0x1 ;  /* 0xffffffffff057424 */ /* 0x001fc600078e00ff */
[----:B------:R-:W-:Y:S01]  /*7cf0*/  ISETP.GE.U32.AND.EX P1, PT, R3, UR7, PT, P1 ;  /* 0x0000000703007c0c */ /* 0x000fe2000bf26110 */
[----:B--2---:R-:W-:-:S12]  /*7d00*/  IMAD.MOV.U32 R4, RZ, RZ, -0x1 ;  /* 0xffffffffff047424 */ /* 0x004fd800078e00ff */
[----:B------:R-:W-:Y:S05]  /*7d10*/  @P1 BRA `(.L_x_171) ;  /* 0x0000000400601947 */ /* 0x000fea0003800000 */
[----:B------:R-:W0:Y:S01]  /*7d20*/  S2R R28, SR_CTAID.X ;  /* 0x00000000001c7919 */ /* 0x000e220000002500 */
[----:B------:R-:W2:Y:S01]  /*7d30*/  LDC.64 R22, c[0x0][0x628] ;  /* 0x00018a00ff167b82 */ /* 0x000ea20000000a00 */
[----:B------:R-:W-:Y:S01]  /*7d40*/  ULDC UR6, c[0x0][0x150] ;  /* 0x0000540000067ab9 */ /* 0x000fe20000000800 */
[----:B-1--4-:R-:W-:Y:S01]  /*7d50*/  IMAD.MOV.U32 R20, RZ, RZ, R2 ;  /* 0x000000ffff147224 */ /* 0x012fe200078e0002 */
[----:B------:R-:W1:Y:S01]  /*7d60*/  S2R R30, SR_CTAID.Y ;  /* 0x00000000001e7919 */ /* 0x000e620000002600 */
[----:B------:R-:W-:-:S04]  /*7d70*/  IMAD.MOV.U32 R21, RZ, RZ, R3 ;  /* 0x000000ffff157224 */ /* 0x000fc800078e0003 */
[----:B------:R-:W4:Y:S08]  /*7d80*/  LDC R31, c[0x0][0x144] ;  /* 0x00005100ff1f7b82 */ /* 0x000f300000000800 */
[----:B------:R-:W1:Y:S08]  /*7d90*/  LDC R6, c[0x0][0x630] ;  /* 0x00018c00ff067b82 */ /* 0x000e700000000800 */
[----:B------:R-:W1:Y:S01]  /*7da0*/  LDC.64 R26, c[0x0][0x620] ;  /* 0x00018800ff1a7b82 */ /* 0x000e620000000a00 */
[----:B--2---:R-:W-:-:S04]  /*7db0*/  ISETP.NE.U32.AND P1, PT, R22, RZ, PT ;  /* 0x000000ff1600720c */ /* 0x004fc80003f25070 */
[----:B------:R-:W-:Y:S02]  /*7dc0*/  ISETP.NE.AND.EX P1, PT, R23, RZ, PT, P1 ;  /* 0x000000ff1700720c */ /* 0x000fe40003f25310 */
[----:B0-----:R-:W-:-:S05]  /*7dd0*/  I2FP.F32.U32 R4, R28 ;  /* 0x0000001c00047245 */ /* 0x001fca0000201000 */
[----:B------:R-:W-:-:S04]  /*7de0*/  FMUL R4, R4, UR6 ;  /* 0x0000000604047c20 */ /* 0x000fc80008400000 */
[----:B------:R0:W2:Y:S02]  /*7df0*/  F2I.U32.TRUNC.NTZ R29, R4 ;  /* 0x00000004001d7305 */ /* 0x0000a4000020f000 */
[----:B----4-:R-:W-:Y:S05]  /*7e00*/  @!P1 BRA `(.L_x_172) ;  /* 0x0000000000289947 */ /* 0x010fea0003800000 */
[----:B------:R-:W4:Y:S02]  /*7e10*/  LDC R5, c[0x0][0x634] ;  /* 0x00018d00ff057b82 */ /* 0x000f240000000800 */
[----:B----4-:R-:W-:-:S05]  /*7e20*/  IADD3 R17, P1, R2, R5, RZ ;  /* 0x0000000502117210 */ /* 0x010fca0007f3e0ff */
[----:B---3--:R-:W-:-:S04]  /*7e30*/  IMAD.X R25, RZ, RZ, R3, P1 ;  /* 0x000000ffff197224 */ /* 0x008fc800008e0603 */
[----:B0-----:R-:W-:-:S04]  /*7e40*/  IMAD.WIDE.U32 R4, R25, R22, RZ ;  /* 0x0000001619047225 */ /* 0x001fc800078e00ff */
[----:B------:R-:W-:-:S04]  /*7e50*/  IMAD.WIDE.U32 R18, P1, R17, R23, R4 ;  /* 0x0000001711127225 */ /* 0x000fc80007820004 */
[----:B------:R-:W-:-:S04]  /*7e60*/  IMAD.WIDE.U32 R4, R17, R22, RZ ;  /* 0x0000001611047225 */ /* 0x000fc800078e00ff */
[----:B------:R-:W-:Y:S01]  /*7e70*/  IMAD.X R21, RZ, RZ, RZ, P1 ;  /* 0x000000ffff157224 */ /* 0x000fe200008e06ff */
[----:B------:R-:W-:Y:S01]  /*7e80*/  IADD3 RZ, P1, R5, R18, RZ ;  /* 0x0000001205ff7210 */ /* 0x000fe20007f3e0ff */
[----:B------:R-:W-:-:S04]  /*7e90*/  IMAD.MOV.U32 R20, RZ, RZ, R19 ;  /* 0x000000ffff147224 */ /* 0x000fc800078e0013 */
[----:B------:R-:W-:-:S08]  /*7ea0*/  IMAD.WIDE.U32.X R20, R25, R23, R20, P1 ;  /* 0x0000001719147225 */ /* 0x000fd000008e0414 */
.L_x_172:
[----:B------:R-:W4:Y:S01]  /*7eb0*/  LDC.64 R34, c[0x0][0x640] ;  /* 0x00019000ff227b82 */ /* 0x000f220000000a00 */
[-C--:B-1-3--:R-:W-:Y:S01]  /*7ec0*/  SHF.R.U64 R24, R20, R6.reuse, R21 ;  /* 0x0000000614187219 */ /* 0x08afe20000001215 */
[----:B--2---:R-:W-:Y:S01]  /*7ed0*/  IMAD.MOV R29, RZ, RZ, -R29 ;  /* 0x000000ffff1d7224 */ /* 0x004fe200078e0a1d */
[----:B0-----:R-:W-:Y:S01]  /*7ee0*/  SHF.R.U32.HI R4, RZ, R6, R21 ;  /* 0x00000006ff047219 */ /* 0x001fe20000011615 */
[----:B------:R-:W-:Y:S01]  /*7ef0*/  ULDC UR6, c[0x0][0x154] ;  /* 0x0000550000067ab9 */ /* 0x000fe20000000800 */
[----:B------:R-:W-:Y:S01]  /*7f00*/  IADD3 R17, P1, RZ, -R24, RZ ;  /* 0x80000018ff117210 */ /* 0x000fe20007f3e0ff */
[----:B------:R-:W-:Y:S02]  /*7f10*/  IMAD R29, R31, R29, R28 ;  /* 0x0000001d1f1d7224 */ /* 0x000fe400078e021c */
[----:B------:R-:W0:Y:S01]  /*7f20*/  LDC R18, c[0x0][0x618] ;  /* 0x00018600ff127b82 */ /* 0x000e220000000800 */
[----:B------:R-:W-:Y:S02]  /*7f30*/  IMAD.MOV.U32 R19, RZ, RZ, -0x1 ;  /* 0xffffffffff137424 */ /* 0x000fe400078e00ff */
[----:B------:R-:W-:-:S02]  /*7f40*/  IMAD.X R5, RZ, RZ, ~R4, P1 ;  /* 0x000000ffff057224 */ /* 0x000fc400008e0e04 */
[----:B------:R-:W-:Y:S02]  /*7f50*/  IMAD.MOV.U32 R21, RZ, RZ, 0x1 ;  /* 0x00000001ff157424 */ /* 0x000fe400078e00ff */
[-C--:B------:R-:W-:Y:S01]  /*7f60*/  IMAD R6, R5, R26.reuse, RZ ;  /* 0x0000001a05067224 */ /* 0x080fe200078e02ff */
[----:B------:R-:W1:Y:S01]  /*7f70*/  LDC R20, c[0x0][0x608] ;  /* 0x00018200ff147b82 */ /* 0x000e620000000800 */
[----:B------:R-:W-:-:S04]  /*7f80*/  IMAD.WIDE.U32 R4, R17, R26, R2 ;  /* 0x0000001a11047225 */ /* 0x000fc800078e0002 */
[----:B------:R-:W-:Y:S01]  /*7f90*/  IMAD R17, R17, R27, R6 ;  /* 0x0000001b11117224 */ /* 0x000fe200078e0206 */
[----:B------:R-:W-:Y:S02]  /*7fa0*/  I2FP.F32.U32 R6, R30 ;  /* 0x0000001e00067245 */ /* 0x000fe40000201000 */
[----:B------:R-:W2:Y:S01]  /*7fb0*/  LDC R32, c[0x0][0x658] ;  /* 0x00019600ff207b82 */ /* 0x000ea20000000800 */
[----:B------:R-:W-:Y:S01]  /*7fc0*/  IMAD.IADD R5, R5, 0x1, R17 ;  /* 0x0000000105057824 */ /* 0x000fe200078e0211 */
[----:B----4-:R-:W-:Y:S01]  /*7fd0*/  ISETP.NE.U32.AND P1, PT, R34, RZ, PT ;  /* 0x000000ff2200720c */ /* 0x010fe20003f25070 */
[----:B------:R-:W-:-:S03]  /*7fe0*/  FMUL R17, R6, UR6 ;  /* 0x0000000606117c20 */ /* 0x000fc60008400000 */
[----:B------:R-:W-:Y:S01]  /*7ff0*/  ISETP.NE.AND.EX P1, PT, R35, RZ, PT, P1 ;  /* 0x000000ff2300720c */ /* 0x000fe20003f25310 */
[----:B------:R3:W4:Y:S01]  /*8000*/  F2I.U32.TRUNC.NTZ R25, R17 ;  /* 0x0000001100197305 */ /* 0x000722000020f000 */
[----:B------:R-:W3:Y:S01]  /*8010*/  LDC R27, c[0x0][0x148] ;  /* 0x00005200ff1b7b82 */ /* 0x000ee20000000800 */
[-CC-:B0-----:R-:W-:Y:S02]  /*8020*/  SHF.R.U64 R22, R4, R18.reuse, R5.reuse ;  /* 0x0000001204167219 */ /* 0x181fe40000001205 */
[----:B------:R-:W-:-:S05]  /*8030*/  SHF.R.U32.HI R5, RZ, R18, R5 ;  /* 0x00000012ff057219 */ /* 0x000fca0000011605 */
[----:B------:R-:W0:Y:S01]  /*8040*/  LDC R28, c[0x0][0x600] ;  /* 0x00018000ff1c7b82 */ /* 0x000e220000000800 */
[-CC-:B-1----:R-:W-:Y:S02]  /*8050*/  SHF.R.U64 R6, R22, R20.reuse, R5.reuse ;  /* 0x0000001416067219 */ /* 0x182fe40000001205 */
[----:B------:R-:W-:-:S05]  /*8060*/  SHF.R.U32.HI R5, RZ, R20, R5 ;  /* 0x00000014ff057219 */ /* 0x000fca0000011605 */
[----:B------:R-:W1:Y:S01]  /*8070*/  LDC R33, c[0x0][0x648] ;  /* 0x00019200ff217b82 */ /* 0x000e620000000800 */
[-CC-:B--2---:R-:W-:Y:S02]  /*8080*/  SHF.R.U64 R26, R6, R32.reuse, R5.reuse ;  /* 0x00000020061a7219 */ /* 0x184fe40000001205 */
[-C--:B------:R-:W-:Y:S02]  /*8090*/  SHF.L.U32 R19, R19, R32.reuse, RZ ;  /* 0x0000002013137219 */ /* 0x080fe400000006ff */
[-C--:B------:R-:W-:Y:S01]  /*80a0*/  SHF.R.U32.HI R5, RZ, R32.reuse, R5 ;  /* 0x00000020ff057219 */ /* 0x080fe20000011605 */
[----:B------:R-:W-:Y:S01]  /*80b0*/  IMAD.MOV.U32 R4, RZ, RZ, R26 ;  /* 0x000000ffff047224 */ /* 0x000fe200078e001a */
[----:B------:R-:W-:Y:S01]  /*80c0*/  SHF.L.U32 R32, R21, R32, RZ ;  /* 0x0000002015207219 */ /* 0x000fe200000006ff */
[----:B------:R-:W2:Y:S01]  /*80d0*/  LDC R36, c[0x0][0x638] ;  /* 0x00018e00ff247b82 */ /* 0x000ea20000000800 */
[----:B------:R-:W-:-:S07]  /*80e0*/  LOP3.LUT R31, RZ, R19, RZ, 0x33, !PT ;  /* 0x00000013ff1f7212 */ /* 0x000fce00078e33ff */
[----:B------:R-:W0:Y:S01]  /*80f0*/  LDC R37, c[0x0][0x610] ;  /* 0x00018400ff257b82 */ /* 0x000e220000000800 */
[----:B----4-:R-:W-:Y:S05]  /*8100*/  @!P1 BRA `(.L_x_173) ;  /* 0x0000000000289947 */ /* 0x010fea0003800000 */
[----:B---3--:R-:W3:Y:S02]  /*8110*/  LDC R17, c[0x0][0x64c] ;  /* 0x00019300ff117b82 */ /* 0x008ee40000000800 */
        /* <DEDUP_REMOVED lines=9> */
.L_x_173:
[----:B-1----:R-:W-:Y:S01]  /*81b0*/  SHF.R.U64 R4, R4, R33, R5 ;  /* 0x0000002104047219 */ /* 0x002fe20000001205 */
[----:B0-----:R-:W-:Y:S01]  /*81c0*/  VIADD R19, R28, 0xffffffff ;  /* 0xffffffff1c137836 */ /* 0x001fe20000000000 */
[----:B---3--:R-:W-:Y:S01]  /*81d0*/  LOP3.LUT R17, R6, R31, RZ, 0xc0, !PT ;  /* 0x0000001f06117212 */ /* 0x008fe200078ec0ff */
[----:B------:R-:W-:Y:S02]  /*81e0*/  IMAD.MOV R25, RZ, RZ, -R25 ;  /* 0x000000ffff197224 */ /* 0x000fe400078e0a19 */
[----:B------:R-:W-:Y:S01]  /*81f0*/  IMAD.MOV R5, RZ, RZ, -R4 ;  /* 0x000000ffff057224 */ /* 0x000fe200078e0a04 */
[----:B------:R-:W-:Y:S01]  /*8200*/  LOP3.LUT R19, R22, R19, RZ, 0xc0, !PT ;  /* 0x0000001316137212 */ /* 0x000fe200078ec0ff */
[----:B------:R-:W-:Y:S02]  /*8210*/  IMAD R6, R32, R4, R17 ;  /* 0x0000000420067224 */ /* 0x000fe400078e0211 */
[----:B------:R-:W-:Y:S02]  /*8220*/  @P3 IMAD R29, R27, R25, R30 ;  /* 0x000000191b1d3224 */ /* 0x000fe400078e021e */
[----:B--2---:R-:W-:-:S02]  /*8230*/  IMAD R4, R5, R36, R26 ;  /* 0x0000002405047224 */ /* 0x004fc400078e021a */
[----:B------:R-:W-:Y:S02]  /*8240*/  IMAD R6, R6, R37, R29 ;  /* 0x0000002506067224 */ /* 0x000fe400078e021d */
[----:B------:R-:W-:Y:S02]  /*8250*/  IMAD R19, R4, R28, R19 ;  /* 0x0000001c04137224 */ /* 0x000fe400078e0213 */
[----:B------:R-:W-:Y:S02]  /*8260*/  IMAD.MOV.U32 R17, RZ, RZ, 0x1 ;  /* 0x00000001ff117424 */ /* 0x000fe400078e00ff */
[----:B------:R-:W-:Y:S01]  /*8270*/  IMAD.MOV.U32 R4, RZ, RZ, R24 ;  /* 0x000000ffff047224 */ /* 0x000fe200078e0018 */
[----:B------:R-:W-:Y:S02]  /*8280*/  SEL R5, R19, R6, !P3 ;  /* 0x0000000613057207 */ /* 0x000fe40005800000 */
[----:B------:R-:W-:-:S07]  /*8290*/  SEL R6, R6, R19, !P3 ;  /* 0x0000001306067207 */ /* 0x000fce0005800000 */
.L_x_171:
[----:B------:R-:W-:Y:S02]  /*82a0*/  LOP3.LUT P1, RZ, R17, 0xff, RZ, 0xc0, !PT ;  /* 0x000000ff11ff7812 */ /* 0x000fe4000782c0ff */
[----:B------:R-:W-:-:S11]  /*82b0*/  LOP3.LUT R150, R150, 0x1, RZ, 0x3c, !PT ;  /* 0x0000000196967812 */ /* 0x000fd600078e3cff */
[----:B------:R-:W-:Y:S05]  /*82c0*/  @P1 BRA `(.L_x_174) ;  /* 0xffffff9000e81947 */ /* 0x000fea000383ffff */
[----:B------:R-:W-:Y:S05]  /*82d0*/  EXIT ;  /* 0x000000000000794d */ /* 0x000fea0003800000 */
.L_x_18:
[----:B------:R-:W-:-:S08]  /*82e0*/  ISETP.NE.AND P0, PT, R17, RZ, PT ;  /* 0x000000ff1100720c */ /* 0x000fd00003f05270 */
[----:B--23-5:R-:W0:-:S00]  /*82f0*/  USETMAXREG.DEALLOC.CTAPOOL 0x28 ;  /* 0x00000028000079c8 */ /* 0x02ce0000080e0500 */
[----:B------:R-:W-:Y:S05]  /*8300*/  @P0 EXIT ;  /* 0x000000000000094d */ /* 0x000fea0003800000 */
[----:B0-----:R-:W-:Y:S01]  /*8310*/  LOP3.LUT P0, RZ, R18, 0xff, RZ, 0xc0, !PT ;  /* 0x000000ff12ff7812 */ /* 0x001fe2000780c0ff */
[----:B------:R-:W-:Y:S02]  /*8320*/  IMAD.MOV.U32 R12, RZ, RZ, 0x1 ;  /* 0x00000001ff0c7424 */ /* 0x000fe400078e00ff */
[----:B------:R-:W-:-:S10]  /*8330*/  IMAD.MOV.U32 R13, RZ, RZ, RZ ;  /* 0x000000ffff0d7224 */ /* 0x000fd400078e00ff */
[----:B------:R-:W-:Y:S05]  /*8340*/  @!P0 BRA `(.L_x_175) ;  /* 0x0000000c00208947 */ /* 0x000fea0003800000 */
[----:B------:R-:W0:Y:S01]  /*8350*/  S2UR UR8, SR_CgaCtaId ;  /* 0x00000000000879c3 */ /* 0x000e220000008800 */
[----:B------:R-:W-:Y:S01]  /*8360*/  LOP3.LUT P0, RZ, R16, 0x1f, RZ, 0xc0, !PT ;  /* 0x0000001f10ff7812 */ /* 0x000fe2000780c0ff */
[----:B------:R-:W-:Y:S01]  /*8370*/  ULDC UR5, c[0x0][0x658] ;  /* 0x0001960000057ab9 */ /* 0x000fe20000000800 */
[----:B------:R-:W-:Y:S01]  /*8380*/  UMOV UR6, 0xffffffff ;  /* 0xffffffff00067882 */ /* 0x000fe20000000000 */
[----:B------:R-:W-:Y:S01]  /*8390*/  BSSY B0, `(.L_x_175) ;  /* 0x00000c3000007945 */ /* 0x000fe20003800000 */
[C---:B------:R-:W-:Y:S01]  /*83a0*/  ISETP.NE.AND P2, PT, R14.reuse, RZ, PT ;  /* 0x000000ff0e00720c */ /* 0x040fe20003f45270 */
[----:B------:R-:W-:Y:S01]  /*83b0*/  USHF.L.U32 UR6, UR6, UR5, URZ ;  /* 0x0000000506067299 */ /* 0x000fe2000800063f */
[----:B------:R-:W-:Y:S01]  /*83c0*/  ISETP.NE.OR P0, PT, R14, RZ, !P0 ;  /* 0x000000ff0e00720c */ /* 0x000fe20004705670 */
[----:B------:R-:W-:Y:S01]  /*83d0*/  IMAD.MOV.U32 R15, RZ, RZ, 0x1 ;  /* 0x00000001ff0f7424 */ /* 0x000fe200078e00ff */
[----:B------:R-:W-:Y:S01]  /*83e0*/  LOP3.LUT R14, R7, 0x2, RZ, 0xfc, !PT ;  /* 0x00000002070e7812 */ /* 0x000fe200078efcff */
[----:B------:R-:W-:Y:S01]  /*83f0*/  IMAD.MOV.U32 R12, RZ, RZ, 0x1 ;  /* 0x00000001ff0c7424 */ /* 0x000fe200078e00ff */
[----:B------:R-:W-:Y:S01]  /*8400*/  ULDC UR4, c[0x0][0x600] ;  /* 0x0001800000047ab9 */ /* 0x000fe20000000800 */
[----:B------:R-:W-:Y:S01]  /*8410*/  IMAD.MOV.U32 R13, RZ, RZ, RZ ;  /* 0x000000ffff0d7224 */ /* 0x000fe200078e00ff */
[----:B------:R-:W-:Y:S01]  /*8420*/  UMOV UR7, 0x1 ;  /* 0x0000000100077882 */ /* 0x000fe20000000000 */
[----:B------:R-:W-:-:S02]  /*8430*/  UIADD3 UR21, UR13, 0x1, URZ ;  /* 0x000000010d157890 */ /* 0x000fc4000fffe03f */
[----:B------:R-:W-:Y:S02]  /*8440*/  UIADD3 UR16, UR4, -0x1, URZ ;  /* 0xffffffff04107890 */ /* 0x000fe4000fffe03f */
[----:B------:R-:W-:Y:S02]  /*8450*/  USHF.L.U32 UR18, UR7, UR5, URZ ;  /* 0x0000000507127299 */ /* 0x000fe4000800063f */
[----:B------:R-:W-:Y:S01]  /*8460*/  ULOP3.LUT UR17, URZ, UR6, URZ, 0x33, !UPT ;  /* 0x000000063f117292 */ /* 0x000fe2000f8e333f */
[----:B------:R-:W-:Y:S01]  /*8470*/  ULDC.64 UR22, c[0x0][0x198] ;  /* 0x0000660000167ab9 */ /* 0x000fe20000000a00 */
[----:B0-----:R-:W-:-:S10]  /*8480*/  IMAD.U32 R17, RZ, RZ, UR8 ;  /* 0x00000008ff117e24 */ /* 0x001fd4000f8e00ff */
.L_x_187:
[----:B------:R-:W-:-:S03]  /*8490*/  UMOV UR4, 0xffffffff ;  /* 0xffffffff00047882 */ /* 0x000fc60000000000 */
[----:B------:R-:W-:Y:S05]  /*84a0*/  BRA.DIV UR4, `(.L_x_176) ;  /* 0x00000012049c7947 */ /* 0x000fea000b800000 */
[----:B------:R-:W-:-:S13]  /*84b0*/  ELECT P1, URZ, PT ;  /* 0x00000000003f782f */ /* 0x000fda0003820000 */
.L_x_205:
[----:B------:R-:W0:Y:S01]  /*84c0*/  LDC R10, c[0x0][0x28c] ;  /* 0x0000a300ff0a7b82 */ /* 0x000e220000000800 */
[----:B------:R-:W-:Y:S01]  /*84d0*/  BSSY B1, `(.L_x_177) ;  /* 0x000003b000017945 */ /* 0x000fe20003800000 */
[----:B0-----:R-:W-:-:S13]  /*84e0*/  ISETP.LT.OR P1, PT, R10, 0x1, !P1 ;  /* 0x000000010a00780c */ /* 0x001fda0004f21670 */
[----:B------:R-:W-:Y:S05]  /*84f0*/  @P1 BRA `(.L_x_178) ;  /* 0x0000000000e01947 */ /* 0x000fea0003800000 */
[----:B------:R-:W-:Y:S02]  /*8500*/  IMAD R17, R6, 0x8, R17 ;  /* 0x0000000806117824 */ /* 0x000fe400078e0211 */
[----:B------:R-:W-:Y:S02]  /*8510*/  IMAD.SHL.U32 R16, R5, 0x80, RZ ;  /* 0x0000008005107824 */ /* 0x000fe400078e00ff */
[----:B------:R-:W-:Y:S02]  /*8520*/  IMAD.MOV.U32 R20, RZ, RZ, RZ ;  /* 0x000000ffff147224 */ /* 0x000fe400078e00ff */
[----:B------:R-:W-:Y:S02]  /*8530*/  IMAD.U32 R22, RZ, RZ, UR21 ;  /* 0x00000015ff167e24 */ /* 0x000fe4000f8e00ff */
[----:B------:R-:W-:Y:S02]  /*8540*/  IMAD.MOV.U32 R5, RZ, RZ, R12 ;  /* 0x000000ffff057224 */ /* 0x000fe400078e000c */
[----:B------:R-:W-:-:S02]  /*8550*/  IMAD.MOV.U32 R6, RZ, RZ, R13 ;  /* 0x000000ffff067224 */ /* 0x000fc400078e000d */
[----:B------:R-:W-:-:S07]  /*8560*/  IMAD.SHL.U32 R18, R17, 0x8, RZ ;  /* 0x0000000811127824 */ /* 0x000fce00078e00ff */
.L_x_182:
[----:B------:R-:W0:Y:S01]  /*8570*/  S2UR UR4, SR_CgaCtaId ;  /* 0x00000000000479c3 */ /* 0x000e220000008800 */
[----:B------:R-:W-:-:S07]  /*8580*/  MOV R10, 0x400 ;  /* 0x00000400000a7802 */ /* 0x000fce0000000f00 */
[----:B------:R-:W1:Y:S01]  /*8590*/  @!P2 LDC R11, c[0x0][0x500] ;  /* 0x00014000ff0bab82 */ /* 0x000e620000000800 */
[----:B0-----:R-:W-:-:S05]  /*85a0*/  IMAD.U32 R17, RZ, RZ, UR4 ;  /* 0x00000004ff117e24 */ /* 0x001fca000f8e00ff */
[----:B------:R-:W-:Y:S02]  /*85b0*/  LEA R21, R17, R10, 0x18 ;  /* 0x0000000a11157211 */ /* 0x000fe400078ec0ff */
[----:B------:R-:W-:-:S03]  /*85c0*/  SHF.L.U32 R10, R5, 0x1f, RZ ;  /* 0x0000001f050a7819 */ /* 0x000fc600000006ff */
[----:B------:R-:W-:-:S04]  /*85d0*/  IMAD R19, R6, 0x8, R21 ;  /* 0x0000000806137824 */ /* 0x000fc800078e0215 */
[----:B------:R-:W0:Y:S02]  /*85e0*/  SYNCS.PHASECHK.TRANS64.TRYWAIT P1, [R19+URZ+0x48], R10 ;  /* 0x0000480a130075a7 */ /* 0x000e24000802017f */
[----:B01----:R-:W-:Y:S05]  /*85f0*/  @!P1 BRA `(.L_x_179) ;  /* 0x0000001000689947 */ /* 0x003fea0003800000 */
.L_x_206:
[----:B0-----:R-:W-:Y:S01]  /*8600*/  PRMT R10, R14, 0x9910, RZ ;  /* 0x000099100e0a7816 */ /* 0x001fe200000000ff */
[----:B------:R0:W-:Y:S03]  /*8610*/  @!P2 SYNCS.ARRIVE.TRANS64 RZ, [R19+URZ], R11 ;  /* 0x0000000b13ffa9a7 */ /* 0x0001e6000800003f */
[----:B------:R-:W-:-:S13]  /*8620*/  ISETP.NE.AND P1, PT, R10, 0x2, PT ;  /* 0x000000020a00780c */ /* 0x000fda0003f25270 */
[----:B0-----:R-:W-:Y:S05]  /*8630*/  @P1 BRA `(.L_x_180) ;  /* 0x0000000000041947 */ /* 0x001fea0003800000 */
[----:B------:R-:W-:Y:S01]  /*8640*/  BPT.TRAP 0x1 ;  /* 0x000000040000795c */ /* 0x000fe20000300000 */
.L_x_180:
[----:B------:R-:W-:Y:S05]  /*8650*/  @P0 BRA `(.L_x_181) ;  /* 0x0000000000040947 */ /* 0x000fea0003800000 */
[----:B------:R-:W-:Y:S01]  /*8660*/  BPT.TRAP 0x1 ;  /* 0x000000040000795c */ /* 0x000fe20000300000 */
.L_x_181:
[----:B------:R-:W-:Y:S01]  /*8670*/  IMAD R10, R6, 0x8, R17 ;  /* 0x00000008060a7824 */ /* 0x000fe200078e0211 */
[----:B------:R-:W-:Y:S01]  /*8680*/  R2UR UR9, R19 ;  /* 0x00000000130972ca */ /* 0x000fe200000e0000 */
[----:B------:R-:W-:Y:S01]  /*8690*/  VIADD R22, R22, 0xffffffff ;  /* 0xffffffff16167836 */ /* 0x000fe20000000000 */
[----:B------:R-:W-:Y:S01]  /*86a0*/  UIADD3 UR4, UP0, UR22, 0xf0, URZ ;  /* 0x000000f016047890 */ /* 0x000fe2000ff1e03f */
[--C-:B------:R-:W-:Y:S01]  /*86b0*/  IMAD.U32 R10, R10, 0x400, R21.reuse ;  /* 0x000004000a0a7824 */ /* 0x100fe200078e0015 */
[----:B------:R-:W-:Y:S01]  /*86c0*/  R2UR UR11, R18 ;  /* 0x00000000120b72ca */ /* 0x000fe200000e0000 */
[----:B------:R-:W-:Y:S01]  /*86d0*/  IMAD R21, R6, 0x4000, R21 ;  /* 0x0000400006157824 */ /* 0x000fe200078e0215 */
[----:B------:R-:W-:Y:S01]  /*86e0*/  R2UR UR10, R20 ;  /* 0x00000000140a72ca */ /* 0x000fe200000e0000 */
[----:B------:R-:W-:Y:S01]  /*86f0*/  UIADD3 UR24, UP1, UR22, 0x1f0, URZ ;  /* 0x000001f016187890 */ /* 0x000fe2000ff3e03f */
[----:B------:R-:W-:Y:S01]  /*8700*/  R2UR UR5, R10 ;  /* 0x000000000a0572ca */ /* 0x000fe200000e0000 */
[----:B------:R-:W-:Y:S01]  /*8710*/  VIADD R6, R6, 0x1 ;  /* 0x0000000106067836 */ /* 0x000fe20000000000 */
[----:B------:R-:W-:Y:S01]  /*8720*/  R2UR UR8, R21 ;  /* 0x00000000150872ca */ /* 0x000fe200000e0000 */
[----:B------:R-:W-:Y:S01]  /*8730*/  UIADD3.X UR25, URZ, UR23, URZ, UP1, !UPT ;  /* 0x000000173f197290 */ /* 0x000fe20008ffe43f */
[----:B------:R-:W-:Y:S01]  /*8740*/  R2UR UR12, R4 ;  /* 0x00000000040c72ca */ /* 0x000fe200000e0000 */
[----:B------:R-:W-:Y:S01]  /*8750*/  UMOV UR20, 0xff0000 ;  /* 0x00ff000000147882 */ /* 0x000fe20000000000 */
[----:B------:R-:W-:Y:S01]  /*8760*/  R2UR UR19, R16 ;  /* 0x00000000101372ca */ /* 0x000fe200000e0000 */
[----:B------:R-:W-:Y:S01]  /*8770*/  UMOV UR6, 0x0 ;  /* 0x0000000000067882 */ /* 0x000fe20000000000 */
[----:B------:R-:W-:Y:S01]  /*8780*/  ISETP.GT.AND P4, PT, R22, 0x1, PT ;  /* 0x000000011600780c */ /* 0x000fe20003f84270 */
[----:B------:R-:W-:Y:S01]  /*8790*/  UMOV UR7, 0x10000000 ;  /* 0x1000000000077882 */ /* 0x000fe20000000000 */
[----:B------:R-:W-:Y:S01]  /*87a0*/  ISETP.NE.AND P1, PT, R6, 0x9, PT ;  /* 0x000000090600780c */ /* 0x000fe20003f25270 */
[----:B------:R-:W-:-:S02]  /*87b0*/  VIADD R20, R20, 0x80 ;  /* 0x0000008014147836 */ /* 0x000fc40000000000 */
[----:B------:R-:W-:Y:S01]  /*87c0*/  UIADD3 UR14, UR5, 0x180, URZ ;  /* 0x00000180050e7890 */ /* 0x000fe2000fffe03f */
[----:B------:R-:W-:Y:S01]  /*87d0*/  SEL R10, RZ, 0x1, P1 ;  /* 0x00000001ff0a7807 */ /* 0x000fe20000800000 */
[----:B------:R-:W-:Y:S01]  /*87e0*/  UIADD3.X UR5, URZ, UR23, URZ, UP0, !UPT ;  /* 0x000000173f057290 */ /* 0x000fe200087fe43f */
[----:B------:R-:W-:Y:S01]  /*87f0*/  SEL R6, R6, RZ, P1 ;  /* 0x000000ff06067207 */ /* 0x000fe20000800000 */
[----:B------:R-:W-:Y:S01]  /*8800*/  UIADD3 UR15, UR8, 0x12180, URZ ;  /* 0x00012180080f7890 */ /* 0x000fe2000fffe03f */
[----:B------:R-:W-:Y:S02]  /*8810*/  LOP3.LUT R5, R5, R10, RZ, 0x3c, !PT ;  /* 0x0000000a05057212 */ /* 0x000fe400078e3cff */
[----:B------:R-:W-:-:S04]  /*8820*/  UMOV UR8, UR14 ;  /* 0x0000000e00087c82 */ /* 0x000fc80008000000 */
[----:B------:R0:W-:Y:S02]  /*8830*/  UTMALDG.3D.MULTICAST [UR8], [UR4], UR20, desc[UR6] ;  /* 0x00000608040073b4 */ /* 0x0001e40008011814 */
[----:B0-----:R-:W-:Y:S01]  /*8840*/  UMOV UR8, UR15 ;  /* 0x0000000f00087c82 */ /* 0x001fe20008000000 */
[----:B------:R-:W-:Y:S02]  /*8850*/  UMOV UR11, UR19 ;  /* 0x00000013000b7c82 */ /* 0x000fe40008000000 */
[----:B------:R0:W-:Y:S02]  /*8860*/  UTMALDG.3D [UR8], [UR24], desc[UR6] ;  /* 0x00000608180075b4 */ /* 0x0001e40008011000 */
[----:B0-----:R-:W-:Y:S05]  /*8870*/  @P4 BRA `(.L_x_182) ;  /* 0xfffffffc003c4947 */ /* 0x001fea000383ffff */
.L_x_178:
[----:B------:R-:W-:Y:S05]  /*8880*/  BSYNC B1 ;  /* 0x0000000000017941 */ /* 0x000fea0003800000 */
.L_x_177:
[----:B------:R-:W-:Y:S01]  /*8890*/  LOP3.LUT P5, RZ, R15, 0xff, RZ, 0xc0, !PT ;  /* 0x000000ff0fff7812 */ /* 0x000fe200078ac0ff */
[----:B------:R-:W-:Y:S01]  /*88a0*/  VIADD R6, R13, UR13 ;  /* 0x0000000d0d067c36 */ /* 0x000fe20008000000 */
[----:B------:R-:W-:Y:S01]  /*88b0*/  ULDC.64 UR4, c[0x0][0x650] ;  /* 0x0001940000047ab9 */ /* 0x000fe20000000a00 */
[----:B------:R-:W-:Y:S01]  /*88c0*/  IMAD.U32 R11, RZ, RZ, UR13 ;  /* 0x0000000dff0b7e24 */ /* 0x000fe2000f8e00ff */
[----:B------:R-:W-:Y:S01]  /*88d0*/  UISETP.GE.U32.AND UP0, UPT, UR13, 0x9, UPT ;  /* 0x000000090d00788c */ /* 0x000fe2000bf06070 */
[----:B------:R-:W-:Y:S01]  /*88e0*/  BSSY B1, `(.L_x_183) ;  /* 0x000006b000017945 */ /* 0x000fe20003800000 */
[----:B------:R-:W-:Y:S02]  /*88f0*/  ISETP.GT.U32.AND P1, PT, R6, 0x8, PT ;  /* 0x000000080600780c */ /* 0x000fe40003f24070 */
[----:B------:R-:W-:Y:S02]  /*8900*/  PRMT R15, RZ, 0x7610, R15 ;  /* 0x00007610ff0f7816 */ /* 0x000fe4000000000f */
[----:B------:R-:W-:-:S02]  /*8910*/  ISETP.LT.U32.AND P1, PT, R11, 0x9, P1 ;  /* 0x000000090b00780c */ /* 0x000fc40000f21070 */
[----:B------:R-:W-:Y:S01]  /*8920*/  PLOP3.LUT P4, PT, PT, PT, UP0, 0x80, 0x0 ;  /* 0x000000000000781c */ /* 0x000fe20003f8f008 */
[----:B------:R-:W0:Y:S01]  /*8930*/  @P5 S2R R17, SR_CgaCtaId ;  /* 0x0000000000115919 */ /* 0x000e220000008800 */
[----:B------:R-:W-:-:S04]  /*8940*/  @P5 MOV R4, 0x400 ;  /* 0x0000040000045802 */ /* 0x000fc80000000f00 */
[----:B0-----:R-:W-:Y:S01]  /*8950*/  @P5 LEA R10, R17, R4, 0x18 ;  /* 0x00000004110a5211 */ /* 0x001fe200078ec0ff */
[----:B------:R-:W-:-:S03]  /*8960*/  IMAD.WIDE.U32 R4, R6, 0x38e38e39, RZ ;  /* 0x38e38e3906047825 */ /* 0x000fc600078e00ff */
[----:B------:R0:W-:Y:S01]  /*8970*/  @P5 SYNCS.ARRIVE.TRANS64.A1T0 RZ, [R10+URZ+0xc8], RZ ;  /* 0x0000c8ff0aff59a7 */ /* 0x0001e2000810003f */
[----:B------:R-:W-:Y:S01]  /*8980*/  IADD3 R2, P5, R2, R8, RZ ;  /* 0x0000000802027210 */ /* 0x000fe20007fbe0ff */
[----:B------:R-:W-:Y:S01]  /*8990*/  IMAD.MOV.U32 R4, RZ, RZ, -0x1 ;  /* 0xffffffffff047424 */ /* 0x000fe200078e00ff */
[----:B------:R-:W-:Y:S02]  /*89a0*/  SHF.R.U32.HI R11, RZ, 0x1, R5 ;  /* 0x00000001ff0b7819 */ /* 0x000fe40000011605 */
[----:B------:R-:W-:Y:S01]  /*89b0*/  SEL R5, RZ, 0x1, !P1 ;  /* 0x00000001ff057807 */ /* 0x000fe20004800000 */
[----:B------:R-:W-:Y:S01]  /*89c0*/  IMAD.X R3, R3, 0x1, R0, P5 ;  /* 0x0000000103037824 */ /* 0x000fe200028e0600 */
[----:B------:R-:W-:Y:S01]  /*89d0*/  ISETP.GE.U32.AND P1, PT, R2, UR4, PT ;  /* 0x0000000402007c0c */ /* 0x000fe2000bf26070 */
[----:B------:R-:W-:Y:S01]  /*89e0*/  IMAD R13, R11, -0x9, R6 ;  /* 0xfffffff70b0d7824 */ /* 0x000fe200078e0206 */
[----:B------:R-:W-:Y:S01]  /*89f0*/  LOP3.LUT R12, R12, R5, RZ, 0x3c, !PT ;  /* 0x000000050c0c7212 */ /* 0x000fe200078e3cff */
[----:B------:R-:W-:Y:S01]  /*8a00*/  IMAD.MOV.U32 R6, RZ, RZ, -0x1 ;  /* 0xffffffffff067424 */ /* 0x000fe200078e00ff */
[----:B------:R-:W-:Y:S01]  /*8a10*/  ISETP.GE.U32.AND.EX P1, PT, R3, UR5, PT, P1 ;  /* 0x0000000503007c0c */ /* 0x000fe2000bf26110 */
[----:B------:R-:W-:Y:S01]  /*8a20*/  IMAD.MOV.U32 R5, RZ, RZ, -0x1 ;  /* 0xffffffffff057424 */ /* 0x000fe200078e00ff */
[----:B------:R-:W-:-:S02]  /*8a30*/  @P4 LOP3.LUT R12, R12, 0x1, R11, 0x78, !PT ;  /* 0x000000010c0c4812 */ /* 0x000fc400078e780b */
[----:B0-----:R-:W-:-:S09]  /*8a40*/  PRMT R10, RZ, 0x7610, R10 ;  /* 0x00007610ff0a7816 */ /* 0x001fd2000000000a */
[----:B------:R-:W-:Y:S05]  /*8a50*/  @P1 BRA `(.L_x_184) ;  /* 0x00000004004c1947 */ /* 0x000fea0003800000 */
[----:B------:R-:W0:Y:S01]  /*8a60*/  S2R R18, SR_CTAID.X ;  /* 0x0000000000127919 */ /* 0x000e220000002500 */
[----:B------:R-:W-:Y:S01]  /*8a70*/  ULDC.64 UR4, c[0x0][0x628] ;  /* 0x00018a0000047ab9 */ /* 0x000fe20000000a00 */
[----:B------:R-:W1:Y:S01]  /*8a80*/  LDC R19, c[0x0][0x144] ;  /* 0x00005100ff137b82 */ /* 0x000e620000000800 */
[----:B------:R-:W-:Y:S01]  /*8a90*/  ISETP.NE.U32.AND P1, PT, RZ, UR4, PT ;  /* 0x00000004ff007c0c */ /* 0x000fe2000bf25070 */
[----:B------:R-:W2:Y:S01]  /*8aa0*/  S2R R6, SR_CTAID.Y ;  /* 0x0000000000067919 */ /* 0x000ea20000002600 */
[----:B------:R-:W-:Y:S01]  /*8ab0*/  ULDC UR7, c[0x0][0x630] ;  /* 0x00018c0000077ab9 */ /* 0x000fe20000000800 */
[----:B------:R-:W-:Y:S01]  /*8ac0*/  ULDC UR8, c[0x0][0x150] ;  /* 0x0000540000087ab9 */ /* 0x000fe20000000800 */
[----:B------:R-:W-:Y:S01]  /*8ad0*/  ISETP.NE.AND.EX P1, PT, RZ, UR5, PT, P1 ;  /* 0x00000005ff007c0c */ /* 0x000fe2000bf25310 */
[----:B------:R-:W-:Y:S02]  /*8ae0*/  IMAD.MOV.U32 R4, RZ, RZ, R2 ;  /* 0x000000ffff047224 */ /* 0x000fe400078e0002 */
[----:B------:R-:W-:Y:S01]  /*8af0*/  IMAD.MOV.U32 R5, RZ, RZ, R3 ;  /* 0x000000ffff057224 */ /* 0x000fe200078e0003 */
[----:B0-----:R-:W-:-:S09]  /*8b00*/  I2FP.F32.U32 R20, R18 ;  /* 0x0000001200147245 */ /* 0x001fd20000201000 */
[----:B------:R-:W-:Y:S05]  /*8b10*/  @!P1 BRA `(.L_x_185) ;  /* 0x0000000000289947 */ /* 0x000fea0003800000 */
[----:B------:R-:W-:Y:S02]  /*8b20*/  ULDC UR6, c[0x0][0x634] ;  /* 0x00018d0000067ab9 */ /* 0x000fe40000000800 */
[----:B------:R-:W-:-:S05]  /*8b30*/  IADD3 R5, P1, R2, UR6, RZ ;  /* 0x0000000602057c10 */ /* 0x000fca000ff3e0ff */
[----:B------:R-:W-:-:S04]  /*8b40*/  IMAD.X R21, RZ, RZ, R3, P1 ;  /* 0x000000ffff157224 */ /* 0x000fc800008e0603 */
[----:B------:R-:W-:-:S04]  /*8b50*/  IMAD.WIDE.U32 R10, R21, UR4, RZ ;  /* 0x00000004150a7c25 */ /* 0x000fc8000f8e00ff */
[----:B------:R-:W-:-:S04]  /*8b60*/  IMAD.WIDE.U32 R10, P1, R5, UR5, R10 ;  /* 0x00000005050a7c25 */ /* 0x000fc8000f82000a */
[----:B------:R-:W-:-:S04]  /*8b70*/  IMAD.WIDE.U32 R4, R5, UR4, RZ ;  /* 0x0000000405047c25 */ /* 0x000fc8000f8e00ff */
[----:B------:R-:W-:Y:S01]  /*8b80*/  IMAD.MOV.U32 R4, RZ, RZ, R11 ;  /* 0x000000ffff047224 */ /* 0x000fe200078e000b */
[----:B------:R-:W-:Y:S01]  /*8b90*/  IADD3 RZ, P4, R5, R10, RZ ;  /* 0x0000000a05ff7210 */ /* 0x000fe20007f9e0ff */
[----:B------:R-:W-:-:S04]  /*8ba0*/  IMAD.X R5, RZ, RZ, RZ, P1 ;  /* 0x000000ffff057224 */ /* 0x000fc800008e06ff */
[----:B------:R-:W-:-:S08]  /*8bb0*/  IMAD.WIDE.U32.X R4, R21, UR5, R4, P4 ;  /* 0x0000000515047c25 */ /* 0x000fd0000a0e0404 */
.L_x_185:
[----:B------:R-:W-:Y:S01]  /*8bc0*/  FMUL R20, R20, UR8 ;  /* 0x0000000814147c20 */ /* 0x000fe20008400000 */
[--C-:B------:R-:W-:Y:S01]  /*8bd0*/  SHF.R.U64 R16, R4, UR7, R5.reuse ;  /* 0x0000000704107c19 */ /* 0x100fe20008001205 */
[----:B------:R-:W-:Y:S01]  /*8be0*/  ULDC.64 UR4, c[0x0][0x620] ;  /* 0x0001880000047ab9 */ /* 0x000fe20000000a00 */
[----:B------:R-:W-:Y:S01]  /*8bf0*/  SHF.R.U32.HI R4, RZ, UR7, R5 ;  /* 0x00000007ff047c19 */ /* 0x000fe20008011605 */
[----:B------:R-:W-:Y:S01]  /*8c00*/  ULDC.64 UR6, c[0x0][0x640] ;  /* 0x0001900000067ab9 */ /* 0x000fe20000000a00 */
[----:B------:R-:W-:Y:S01]  /*8c10*/  IADD3 R5, P1, RZ, -R16, RZ ;  /* 0x80000010ff057210 */ /* 0x000fe20007f3e0ff */
[----:B------:R-:W0:Y:S01]  /*8c20*/  F2I.U32.TRUNC.NTZ R20, R20 ;  /* 0x0000001400147305 */ /* 0x000e22000020f000 */
[----:B------:R-:W3:Y:S03]  /*8c30*/  LDC R21, c[0x0][0x148] ;  /* 0x00005200ff157b82 */ /* 0x000ee60000000800 */
[----:B------:R-:W-:Y:S01]  /*8c40*/  IMAD.X R4, RZ, RZ, ~R4, P1 ;  /* 0x000000ffff047224 */ /* 0x000fe200008e0e04 */
[----:B------:R-:W-:-:S03]  /*8c50*/  ISETP.NE.U32.AND P1, PT, RZ, UR6, PT ;  /* 0x00000006ff007c0c */ /* 0x000fc6000bf25070 */
[----:B------:R-:W-:Y:S01]  /*8c60*/  IMAD R4, R4, UR4, RZ ;  /* 0x0000000404047c24 */ /* 0x000fe2000f8e02ff */
[----:B------:R-:W-:-:S03]  /*8c70*/  ISETP.NE.AND.EX P1, PT, RZ, UR7, PT, P1 ;  /* 0x00000007ff007c0c */ /* 0x000fc6000bf25310 */
[C---:B------:R-:W-:Y:S01]  /*8c80*/  IMAD R11, R5.reuse, UR5, R4 ;  /* 0x00000005050b7c24 */ /* 0x040fe2000f8e0204 */
[----:B------:R-:W-:Y:S01]  /*8c90*/  ULDC UR5, c[0x0][0x154] ;  /* 0x0000550000057ab9 */ /* 0x000fe20000000800 */
[----:B------:R-:W-:Y:S01]  /*8ca0*/  IMAD.WIDE.U32 R4, R5, UR4, R2 ;  /* 0x0000000405047c25 */ /* 0x000fe2000f8e0002 */
[----:B------:R-:W-:-:S03]  /*8cb0*/  ULDC UR4, c[0x0][0x618] ;  /* 0x0001860000047ab9 */ /* 0x000fc60000000800 */
[----:B0-----:R-:W-:Y:S02]  /*8cc0*/  IMAD.MOV R10, RZ, RZ, -R20 ;  /* 0x000000ffff0a7224 */ /* 0x001fe400078e0a14 */
[----:B------:R-:W-:Y:S02]  /*8cd0*/  IMAD.IADD R5, R5, 0x1, R11 ;  /* 0x0000000105057824 */ /* 0x000fe400078e020b */
[----:B-1----:R-:W-:Y:S01]  /*8ce0*/  IMAD R18, R19, R10, R18 ;  /* 0x0000000a13127224 */ /* 0x002fe200078e0212 */
[----:B--2---:R-:W-:Y:S02]  /*8cf0*/  I2FP.F32.U32 R10, R6 ;  /* 0x00000006000a7245 */ /* 0x004fe40000201000 */
[--C-:B------:R-:W-:Y:S02]  /*8d00*/  SHF.R.U64 R19, R4, UR4, R5.reuse ;  /* 0x0000000404137c19 */ /* 0x100fe40008001205 */
[----:B------:R-:W-:Y:S01]  /*8d10*/  SHF.R.U32.HI R4, RZ, UR4, R5 ;  /* 0x00000004ff047c19 */ /* 0x000fe20008011605 */
[----:B------:R-:W-:Y:S01]  /*8d20*/  FMUL R10, R10, UR5 ;  /* 0x000000050a0a7c20 */ /* 0x000fe20008400000 */
[----:B------:R-:W-:-:S02]  /*8d30*/  ULDC UR4, c[0x0][0x608] ;  /* 0x0001820000047ab9 */ /* 0x000fc40000000800 */
[--C-:B------:R-:W-:Y:S01]  /*8d40*/  SHF.R.U64 R22, R19, UR4, R4.reuse ;  /* 0x0000000413167c19 */ /* 0x100fe20008001204 */
[----:B------:R0:W1:Y:S01]  /*8d50*/  F2I.U32.TRUNC.NTZ R24, R10 ;  /* 0x0000000a00187305 */ /* 0x000062000020f000 */
[----:B------:R-:W-:Y:S01]  /*8d60*/  SHF.R.U32.HI R5, RZ, UR4, R4 ;  /* 0x00000004ff057c19 */ /* 0x000fe20008011604 */
[----:B------:R-:W-:-:S03]  /*8d70*/  ULDC UR4, c[0x0][0x658] ;  /* 0x0001960000047ab9 */ /* 0x000fc60000000800 */
[--C-:B------:R-:W-:Y:S02]  /*8d80*/  SHF.R.U64 R20, R22, UR4, R5.reuse ;  /* 0x0000000416147c19 */ /* 0x100fe40008001205 */
[----:B------:R-:W-:-:S03]  /*8d90*/  SHF.R.U32.HI R23, RZ, UR4, R5 ;  /* 0x00000004ff177c19 */ /* 0x000fc60008011605 */
[----:B------:R-:W-:Y:S02]  /*8da0*/  IMAD.MOV.U32 R4, RZ, RZ, R20 ;  /* 0x000000ffff047224 */ /* 0x000fe400078e0014 */
[----:B------:R-:W-:Y:S01]  /*8db0*/  IMAD.MOV.U32 R5, RZ, RZ, R23 ;  /* 0x000000ffff057224 */ /* 0x000fe200078e0017 */
[----:B0-----:R-:W-:Y:S06]  /*8dc0*/  @!P1 BRA `(.L_x_186) ;  /* 0x0000000000289947 */ /* 0x001fec0003800000 */
        /* <DEDUP_REMOVED lines=10> */
.L_x_186:
[----:B------:R-:W-:Y:S01]  /*8e70*/  ULDC UR4, c[0x0][0x648] ;  /* 0x0001920000047ab9 */ /* 0x000fe20000000800 */
[----:B------:R-:W-:Y:S01]  /*8e80*/  LOP3.LUT R22, R22, UR17, RZ, 0xc0, !PT ;  /* 0x0000001116167c12 */ /* 0x000fe2000f8ec0ff */
[----:B-1----:R-:W-:Y:S01]  /*8e90*/  IMAD.MOV R24, RZ, RZ, -R24 ;  /* 0x000000ffff187224 */ /* 0x002fe200078e0a18 */
[----:B------:R-:W-:Y:S01]  /*8ea0*/  SHF.R.U64 R5, R4, UR4, R5 ;  /* 0x0000000404057c19 */ /* 0x000fe20008001205 */
[----:B------:R-:W-:Y:S01]  /*8eb0*/  ULDC UR4, c[0x0][0x638] ;  /* 0x00018e0000047ab9 */ /* 0x000fe20000000800 */
[----:B------:R-:W-:Y:S01]  /*8ec0*/  LOP3.LUT R19, R19, UR16, RZ, 0xc0, !PT ;  /* 0x0000001013137c12 */ /* 0x000fe2000f8ec0ff */
[----:B---3--:R-:W-:Y:S01]  /*8ed0*/  @P3 IMAD R18, R21, R24, R6 ;  /* 0x0000001815123224 */ /* 0x008fe200078e0206 */
[----:B------:R-:W-:Y:S01]  /*8ee0*/  ULDC UR5, c[0x0][0x610] ;  /* 0x0001840000057ab9 */ /* 0x000fe20000000800 */
[----:B------:R-:W-:Y:S02]  /*8ef0*/  IMAD.MOV R11, RZ, RZ, -R5 ;  /* 0x000000ffff0b7224 */ /* 0x000fe400078e0a05 */
[----:B------:R-:W-:-:S02]  /*8f00*/  IMAD R5, R5, UR18, R22 ;  /* 0x0000001205057c24 */ /* 0x000fc4000f8e0216 */
[----:B------:R-:W-:Y:S01]  /*8f10*/  IMAD R20, R11, UR4, R20 ;  /* 0x000000040b147c24 */ /* 0x000fe2000f8e0214 */
[----:B------:R-:W-:Y:S01]  /*8f20*/  ULDC UR4, c[0x0][0x600] ;  /* 0x0001800000047ab9 */ /* 0x000fe20000000800 */
[----:B------:R-:W-:Y:S02]  /*8f30*/  IMAD R18, R5, UR5, R18 ;  /* 0x0000000505127c24 */ /* 0x000fe4000f8e0212 */
[----:B------:R-:W-:Y:S02]  /*8f40*/  IMAD R11, R20, UR4, R19 ;  /* 0x00000004140b7c24 */ /* 0x000fe4000f8e0213 */
[----:B------:R-:W-:Y:S02]  /*8f50*/  IMAD.MOV.U32 R10, RZ, RZ, 0x1 ;  /* 0x00000001ff0a7424 */ /* 0x000fe400078e00ff */
[----:B------:R-:W-:Y:S01]  /*8f60*/  IMAD.MOV.U32 R4, RZ, RZ, R16 ;  /* 0x000000ffff047224 */ /* 0x000fe200078e0010 */
[----:B------:R-:W-:Y:S02]  /*8f70*/  SEL R5, R11, R18, !P3 ;  /* 0x000000120b057207 */ /* 0x000fe40005800000 */
[----:B------:R-:W-:-:S07]  /*8f80*/  SEL R6, R18, R11, !P3 ;  /* 0x0000000b12067207 */ /* 0x000fce0005800000 */
.L_x_184:
[----:B------:R-:W-:Y:S05]  /*8f90*/  BSYNC B1 ;  /* 0x0000000000017941 */ /* 0x000fea0003800000 */
.L_x_183:
[----:B------:R-:W-:-:S13]  /*8fa0*/  LOP3.LUT P1, RZ, R10, 0xff, RZ, 0xc0, !PT ;  /* 0x000000ff0aff7812 */ /* 0x000fda000782c0ff */
[----:B------:R-:W-:Y:S05]  /*8fb0*/  @P1 BRA `(.L_x_187) ;  /* 0xfffffff400341947 */ /* 0x000fea000383ffff */
[----:B------:R-:W-:Y:S05]  /*8fc0*/  BSYNC B0 ;  /* 0x0000000000007941 */ /* 0x000fea0003800000 */
.L_x_175:
[----:B------:R-:W-:-:S03]  /*8fd0*/  UMOV UR4, 0xffffffff ;  /* 0xffffffff00047882 */ /* 0x000fc60000000000 */
[----:B------:R-:W-:Y:S05]  /*8fe0*/  BRA.DIV UR4, `(.L_x_188) ;  /* 0x0000000a04007947 */ /* 0x000fea000b800000 */
[----:B------:R-:W-:-:S13]  /*8ff0*/  ELECT P0, URZ, PT ;  /* 0x00000000003f782f */ /* 0x000fda0003800000 */
.L_x_209:
[----:B------:R-:W-:Y:S04]  /*9000*/  BSSY B0, `(.L_x_189) ;  /* 0x0000058000007945 */ /* 0x000fe80003800000 */
[----:B------:R-:W-:Y:S05]  /*9010*/  @!P0 BRA `(.L_x_190) ;  /* 0x0000000400588947 */ /* 0x000fea0003800000 */
[----:B------:R-:W-:-:S04]  /*9020*/  LOP3.LUT R7, R7, 0x2, RZ, 0xfc, !PT ;  /* 0x0000000207077812 */ /* 0x000fc800078efcff */
[----:B------:R-:W-:-:S13]  /*9030*/  ISETP.NE.AND P0, PT, R7, 0x3, PT ;  /* 0x000000030700780c */ /* 0x000fda0003f05270 */
[----:B------:R-:W-:Y:S05]  /*9040*/  @!P0 BRA `(.L_x_191) ;  /* 0x0000000000048947 */ /* 0x000fea0003800000 */
[----:B------:R-:W-:Y:S01]  /*9050*/  BPT.TRAP 0x1 ;  /* 0x000000040000795c */ /* 0x000fe20000300000 */
.L_x_191:
[----:B------:R-:W0:Y:S01]  /*9060*/  S2R R3, SR_CgaCtaId ;  /* 0x0000000000037919 */ /* 0x000e220000008800 */
[----:B------:R-:W-:Y:S02]  /*9070*/  MOV R0, 0x400 ;  /* 0x0000040000007802 */ /* 0x000fe40000000f00 */
[----:B------:R-:W-:Y:S02]  /*9080*/  SHF.L.U32 R2, R12, 0x1f, RZ ;  /* 0x0000001f0c027819 */ /* 0x000fe400000006ff */
[----:B0-----:R-:W-:-:S05]  /*9090*/  LEA R0, R3, R0, 0x18 ;  /* 0x0000000003007211 */ /* 0x001fca00078ec0ff */
[----:B------:R-:W-:-:S04]  /*90a0*/  VIADD R0, R0, 0x48 ;  /* 0x0000004800007836 */ /* 0x000fc80000000000 */
[C---:B------:R-:W-:Y:S02]  /*90b0*/  IMAD R5, R13.reuse, 0x8, R0 ;  /* 0x000000080d057824 */ /* 0x040fe400078e0200 */
[----:B------:R-:W-:Y:S02]  /*90c0*/  VIADD R13, R13, 0x1 ;  /* 0x000000010d0d7836 */ /* 0x000fe40000000000 */
[----:B------:R-:W0:Y:S03]  /*90d0*/  SYNCS.PHASECHK.TRANS64.TRYWAIT P0, [R5+URZ], R2 ;  /* 0x00000002050075a7 */ /* 0x000e26000800017f */
[----:B------:R-:W-:-:S04]  /*90e0*/  ISETP.NE.AND P1, PT, R13, 0x9, PT ;  /* 0x000000090d00780c */ /* 0x000fc80003f25270 */
[----:B------:R-:W-:Y:S02]  /*90f0*/  SEL R3, RZ, 0x1, P1 ;  /* 0x00000001ff037807 */ /* 0x000fe40000800000 */
[----:B------:R-:W-:Y:S02]  /*9100*/  SEL R13, R13, RZ, P1 ;  /* 0x000000ff0d0d7207 */ /* 0x000fe40000800000 */
[----:B------:R-:W-:-:S03]  /*9110*/  LOP3.LUT R12, R12, R3, RZ, 0x3c, !PT ;  /* 0x000000030c0c7212 */ /* 0x000fc600078e3cff */
[----:B------:R-:W-:Y:S01]  /*9120*/  IMAD R7, R13, 0x8, R0 ;  /* 0x000000080d077824 */ /* 0x000fe200078e0200 */
[----:B------:R-:W-:Y:S01]  /*9130*/  SHF.L.U32 R4, R12, 0x1f, RZ ;  /* 0x0000001f0c047819 */ /* 0x000fe200000006ff */
[----:B0-----:R-:W-:Y:S06]  /*9140*/  @!P0 BRA `(.L_x_192) ;  /* 0x0000000400cc8947 */ /* 0x001fec0003800000 */
.L_x_210:
[----:B------:R-:W1:Y:S01]  /*9150*/  SYNCS.PHASECHK.TRANS64.TRYWAIT P0, [R7+URZ], R4 ;  /* 0x00000004070075a7 */ /* 0x000e62000800017f */
[----:B0-----:R-:W-:-:S05]  /*9160*/  VIADD R2, R13, 0x1 ;  /* 0x000000010d027836 */ /* 0x001fca0000000000 */
[----:B------:R-:W-:-:S04]  /*9170*/  ISETP.NE.AND P1, PT, R2, 0x9, PT ;  /* 0x000000090200780c */ /* 0x000fc80003f25270 */
[----:B------:R-:W-:Y:S02]  /*9180*/  SEL R3, RZ, 0x1, P1 ;  /* 0x00000001ff037807 */ /* 0x000fe40000800000 */
[----:B------:R-:W-:Y:S02]  /*9190*/  SEL R9, R2, RZ, P1 ;  /* 0x000000ff02097207 */ /* 0x000fe40000800000 */
[----:B------:R-:W-:-:S03]  /*91a0*/  LOP3.LUT R12, R12, R3, RZ, 0x3c, !PT ;  /* 0x000000030c0c7212 */ /* 0x000fc600078e3cff */
[----:B------:R-:W-:Y:S01]  /*91b0*/  IMAD R6, R9, 0x8, R0 ;  /* 0x0000000809067824 */ /* 0x000fe200078e0200 */
[----:B------:R-:W-:Y:S01]  /*91c0*/  SHF.L.U32 R5, R12, 0x1f, RZ ;  /* 0x0000001f0c057819 */ /* 0x000fe200000006ff */
[----:B-1----:R-:W-:Y:S06]  /*91d0*/  @!P0 BRA `(.L_x_193) ;  /* 0x0000000400bc8947 */ /* 0x002fec0003800000 */
.L_x_211:
[----:B------:R-:W1:Y:S01]  /*91e0*/  SYNCS.PHASECHK.TRANS64.TRYWAIT P0, [R6+URZ], R5 ;  /* 0x00000005060075a7 */ /* 0x000e62000800017f */
[----:B------:R-:W-:-:S05]  /*91f0*/  VIADD R2, R9, 0x1 ;  /* 0x0000000109027836 */ /* 0x000fca0000000000 */
[----:B------:R-:W-:-:S04]  /*9200*/  ISETP.NE.AND P1, PT, R2, 0x9, PT ;  /* 0x000000090200780c */ /* 0x000fc80003f25270 */
[----:B------:R-:W-:Y:S02]  /*9210*/  SEL R3, RZ, 0x1, P1 ;  /* 0x00000001ff037807 */ /* 0x000fe40000800000 */
[----:B0-----:R-:W-:Y:S02]  /*9220*/  SEL R7, R2, RZ, P1 ;  /* 0x000000ff02077207 */ /* 0x001fe40000800000 */
[----:B------:R-:W-:-:S03]  /*9230*/  LOP3.LUT R12, R12, R3, RZ, 0x3c, !PT ;  /* 0x000000030c0c7212 */ /* 0x000fc600078e3cff */
[----:B------:R-:W-:Y:S01]  /*9240*/  IMAD R9, R7, 0x8, R0 ;  /* 0x0000000807097824 */ /* 0x000fe200078e0200 */
[----:B------:R-:W-:Y:S01]  /*9250*/  SHF.L.U32 R4, R12, 0x1f, RZ ;  /* 0x0000001f0c047819 */ /* 0x000fe200000006ff */
[----:B-1----:R-:W-:Y:S06]  /*9260*/  @!P0 BRA `(.L_x_194) ;  /* 0x0000000400ac8947 */ /* 0x002fec0003800000 */
.L_x_212:
[----:B------:R-:W1:Y:S01]  /*9270*/  SYNCS.PHASECHK.TRANS64.TRYWAIT P0, [R9+URZ], R4 ;  /* 0x00000004090075a7 */ /* 0x000e62000800017f */
[----:B------:R-:W-:-:S05]  /*9280*/  VIADD R2, R7, 0x1 ;  /* 0x0000000107027836 */ /* 0x000fca0000000000 */
[----:B------:R-:W-:-:S04]  /*9290*/  ISETP.NE.AND P1, PT, R2, 0x9, PT ;  /* 0x000000090200780c */ /* 0x000fc80003f25270 */
[----:B------:R-:W-:Y:S02]  /*92a0*/  SEL R3, RZ, 0x1, P1 ;  /* 0x00000001ff037807 */ /* 0x000fe40000800000 */
[----:B------:R-:W-:Y:S02]  /*92b0*/  SEL R7, R2, RZ, P1 ;  /* 0x000000ff02077207 */ /* 0x000fe40000800000 */
[----:B------:R-:W-:-:S03]  /*92c0*/  LOP3.LUT R12, R12, R3, RZ, 0x3c, !PT ;  /* 0x000000030c0c7212 */ /* 0x000fc600078e3cff */
[----:B0-----:R-:W-:Y:S01]  /*92d0*/  IMAD R6, R7, 0x8, R0 ;  /* 0x0000000807067824 */ /* 0x001fe200078e0200 */
[----:B------:R-:W-:Y:S01]  /*92e0*/  SHF.L.U32 R5, R12, 0x1f, RZ ;  /* 0x0000001f0c057819 */ /* 0x000fe200000006ff */
[----:B-1----:R-:W-:Y:S06]  /*92f0*/  @!P0 BRA `(.L_x_195) ;  /* 0x00000004009c8947 */ /* 0x002fec0003800000 */
.L_x_213:
        /* <DEDUP_REMOVED lines=9> */
.L_x_214:
[----:B------:R-:W1:Y:S01]  /*9390*/  SYNCS.PHASECHK.TRANS64.TRYWAIT P0, [R9+URZ], R4 ;  /* 0x00000004090075a7 */ /* 0x000e62000800017f */
[----:B------:R-:W-:-:S05]  /*93a0*/  VIADD R2, R7, 0x1 ;  /* 0x0000000107027836 */ /* 0x000fca0000000000 */
[----:B------:R-:W-:-:S04]  /*93b0*/  ISETP.NE.AND P1, PT, R2, 0x9, PT ;  /* 0x000000090200780c */ /* 0x000fc80003f25270 */
[----:B------:R-:W-:Y:S02]  /*93c0*/  SEL R3, RZ, 0x1, P1 ;  /* 0x00000001ff037807 */ /* 0x000fe40000800000 */
[----:B------:R-:W-:Y:S02]  /*93d0*/  SEL R7, R2, RZ, P1 ;  /* 0x000000ff02077207 */ /* 0x000fe40000800000 */
[----:B------:R-:W-:-:S03]  /*93e0*/  LOP3.LUT R12, R12, R3, RZ, 0x3c, !PT ;  /* 0x000000030c0c7212 */ /* 0x000fc600078e3cff */
[----:B------:R-:W-:Y:S01]  /*93f0*/  IMAD R8, R7, 0x8, R0 ;  /* 0x0000000807087824 */ /* 0x000fe200078e0200 */
[----:B0-----:R-:W-:Y:S01]  /*9400*/  SHF.L.U32 R5, R12, 0x1f, RZ ;  /* 0x0000001f0c057819 */ /* 0x001fe200000006ff */
[----:B-1----:R-:W-:Y:S06]  /*9410*/  @!P0 BRA `(.L_x_197) ;  /* 0x00000004007c8947 */ /* 0x002fec0003800000 */
.L_x_215:
[----:B------:R-:W1:Y:S01]  /*9420*/  SYNCS.PHASECHK.TRANS64.TRYWAIT P0, [R8+URZ], R5 ;  /* 0x00000005080075a7 */ /* 0x000e62000800017f */
[----:B------:R-:W-:-:S05]  /*9430*/  VIADD R2, R7, 0x1 ;  /* 0x0000000107027836 */ /* 0x000fca0000000000 */
[----:B------:R-:W-:-:S04]  /*9440*/  ISETP.NE.AND P1, PT, R2, 0x9, PT ;  /* 0x000000090200780c */ /* 0x000fc80003f25270 */
[----:B------:R-:W-:Y:S02]  /*9450*/  SEL R3, RZ, 0x1, P1 ;  /* 0x00000001ff037807 */ /* 0x000fe40000800000 */
[----:B------:R-:W-:Y:S02]  /*9460*/  SEL R7, R2, RZ, P1 ;  /* 0x000000ff02077207 */ /* 0x000fe40000800000 */
[----:B0-----:R-:W-:-:S03]  /*9470*/  LOP3.LUT R9, R12, R3, RZ, 0x3c, !PT ;  /* 0x000000030c097212 */ /* 0x001fc600078e3cff */
[----:B------:R-:W-:Y:S01]  /*9480*/  IMAD R11, R7, 0x8, R0 ;  /* 0x00000008070b7824 */ /* 0x000fe200078e0200 */
[----:B------:R-:W-:Y:S01]  /*9490*/  SHF.L.U32 R6, R9, 0x1f, RZ ;  /* 0x0000001f09067819 */ /* 0x000fe200000006ff */
[----:B-1----:R-:W-:Y:S06]  /*94a0*/  @!P0 BRA `(.L_x_198) ;  /* 0x00000004006c8947 */ /* 0x002fec0003800000 */
.L_x_216:
[----:B------:R-:W1:Y:S01]  /*94b0*/  SYNCS.PHASECHK.TRANS64.TRYWAIT P0, [R11+URZ], R6 ;  /* 0x000000060b0075a7 */ /* 0x000e62000800017f */
[----:B------:R-:W-:-:S05]  /*94c0*/  VIADD R2, R7, 0x1 ;  /* 0x0000000107027836 */ /* 0x000fca0000000000 */
[----:B------:R-:W-:-:S04]  /*94d0*/  ISETP.NE.AND P1, PT, R2, 0x9, PT ;  /* 0x000000090200780c */ /* 0x000fc80003f25270 */
[----:B------:R-:W-:Y:S02]  /*94e0*/  SEL R4, RZ, 0x1, P1 ;  /* 0x00000001ff047807 */ /* 0x000fe40000800000 */
[----:B------:R-:W-:Y:S02]  /*94f0*/  SEL R3, R2, RZ, P1 ;  /* 0x000000ff02037207 */ /* 0x000fe40000800000 */
[----:B------:R-:W-:Y:S01]  /*9500*/  LOP3.LUT R4, R9, R4, RZ, 0x3c, !PT ;  /* 0x0000000409047212 */ /* 0x000fe200078e3cff */
[----:B-1----:R-:W-:Y:S06]  /*9510*/  @!P0 BRA `(.L_x_199) ;  /* 0x0000000400648947 */ /* 0x002fec0003800000 */
.L_x_217:
[----:B------:R-:W-:Y:S01]  /*9520*/  IMAD R3, R3, 0x8, R0 ;  /* 0x0000000803037824 */ /* 0x000fe200078e0200 */
[----:B------:R-:W-:-:S07]  /*9530*/  SHF.L.U32 R0, R4, 0x1f, RZ ;  /* 0x0000001f04007819 */ /* 0x000fce00000006ff */
.L_x_200:
[----:B--2---:R2:W3:Y:S02]  /*9540*/  SYNCS.PHASECHK.TRANS64.TRYWAIT P0, [R3+URZ], R0 ;  /* 0x00000000030075a7 */ /* 0x0044e4000800017f */
[----:B---3--:R-:W-:Y:S05]  /*9550*/  @!P0 NANOSLEEP.SYNCS 0x989680 ;  /* 0x009896800000895d */ /* 0x008fea0003900000 */
[----:B------:R-:W3:Y:S02]  /*9560*/  @!P0 SYNCS.PHASECHK.TRANS64 P0, [R3+URZ], R0 ;  /* 0x00000000030085a7 */ /* 0x000ee4000800007f */
[----:B---3--:R-:W-:Y:S05]  /*9570*/  @!P0 BRA `(.L_x_200) ;  /* 0xfffffffc00f08947 */ /* 0x008fea000383ffff */
.L_x_190:
[----:B------:R-:W-:Y:S05]  /*9580*/  BSYNC B0 ;  /* 0x0000000000007941 */ /* 0x000fea0003800000 */
.L_x_189:
[----:B------:R-:W-:Y:S05]  /*9590*/  EXIT ;  /* 0x000000000000794d */ /* 0x000fea0003800000 */
.L_x_20:
[----:B0-----:R-:W-:-:S04]  /*95a0*/  IMAD.U32 R18, RZ, RZ, UR11 ;  /* 0x0000000bff127e24 */ /* 0x001fc8000f8e00ff */
[----:B------:R0:W1:Y:S03]  /*95b0*/  SYNCS.PHASECHK.TRANS64.TRYWAIT P1, [R18+URZ+-0x8], R17 ;  /* 0xfffff811120075a7 */ /* 0x000066000802017f */
[----:B-1----:R-:W-:Y:S05]  /*95c0*/  @!P1 NANOSLEEP.SYNCS 0x989680 ;  /* 0x009896800000995d */ /* 0x002fea0003900000 */
[----:B------:R-:W1:Y:S02]  /*95d0*/  @!P1 SYNCS.PHASECHK.TRANS64 P1, [R18+URZ+-0x8], R17 ;  /* 0xfffff811120095a7 */ /* 0x000e64000802007f */
[----:B-1----:R-:W-:Y:S05]  /*95e0*/  @!P1 BRA `(.L_x_20) ;  /* 0xfffffffc00ec9947 */ /* 0x002fea000383ffff */
[----:B------:R-:W-:Y:S05]  /*95f0*/  BRA `(.L_x_201) ;  /* 0xffffff8000387947 */ /* 0x000fea000383ffff */
.L_x_25:
[----:B-1----:R-:W-:-:S04]  /*9600*/  IMAD.U32 R18, RZ, RZ, UR6 ;  /* 0x00000006ff127e24 */ /* 0x002fc8000f8e00ff */
[----:B------:R1:W4:Y:S03]  /*9610*/  SYNCS.PHASECHK.TRANS64.TRYWAIT P1, [R18+URZ], R17 ;  /* 0x00000011120075a7 */ /* 0x000326000802017f */
[----:B----4-:R-:W-:Y:S05]  /*9620*/  @!P1 NANOSLEEP.SYNCS 0x989680 ;  /* 0x009896800000995d */ /* 0x010fea0003900000 */
[----:B------:R-:W4:Y:S02]  /*9630*/  @!P1 SYNCS.PHASECHK.TRANS64 P1, [R18+URZ], R17 ;  /* 0x00000011120095a7 */ /* 0x000f24000802007f */
[----:B----4-:R-:W-:Y:S05]  /*9640*/  @!P1 BRA `(.L_x_25) ;  /* 0xfffffffc00ec9947 */ /* 0x010fea000383ffff */
[----:B------:R-:W-:Y:S05]  /*9650*/  BRA `(.L_x_24) ;  /* 0xffffff8400647947 */ /* 0x000fea000383ffff */
.L_x_31:
[----:B-1----:R-:W-:-:S04]  /*9660*/  IMAD.U32 R21, RZ, RZ, UR16 ;  /* 0x00000010ff157e24 */ /* 0x002fc8000f8e00ff */
[----:B------:R1:W4:Y:S03]  /*9670*/  SYNCS.PHASECHK.TRANS64.TRYWAIT P1, [R21+URZ], R20 ;  /* 0x00000014150075a7 */ /* 0x000326000802017f */
[----:B----4-:R-:W-:Y:S05]  /*9680*/  @!P1 NANOSLEEP.SYNCS 0x989680 ;  /* 0x009896800000995d */ /* 0x010fea0003900000 */
[----:B------:R-:W4:Y:S02]  /*9690*/  @!P1 SYNCS.PHASECHK.TRANS64 P1, [R21+URZ], R20 ;  /* 0x00000014150095a7 */ /* 0x000f24000802007f */
[----:B----4-:R-:W-:Y:S05]  /*96a0*/  @!P1 BRA `(.L_x_31) ;  /* 0xfffffffc00ec9947 */ /* 0x010fea000383ffff */
[----:B------:R-:W-:Y:S05]  /*96b0*/  BRA `(.L_x_30) ;  /* 0xffffff8c00cc7947 */ /* 0x000fea000383ffff */
.L_x_39:
[----:B01--4-:R-:W-:-:S04]  /*96c0*/  IMAD.U32 R19, RZ, RZ, UR11 ;  /* 0x0000000bff137e24 */ /* 0x013fc8000f8e00ff */
[----:B------:R0:W1:Y:S03]  /*96d0*/  SYNCS.PHASECHK.TRANS64.TRYWAIT P1, [R19+URZ+0x8], R18 ;  /* 0x00000812130075a7 */ /* 0x000066000802017f */
[----:B-1----:R-:W-:Y:S05]  /*96e0*/  @!P1 NANOSLEEP.SYNCS 0x989680 ;  /* 0x009896800000995d */ /* 0x002fea0003900000 */
[----:B------:R-:W1:Y:S02]  /*96f0*/  @!P1 SYNCS.PHASECHK.TRANS64 P1, [R19+URZ+0x8], R18 ;  /* 0x00000812130095a7 */ /* 0x000e64000802007f */
[----:B-1----:R-:W-:Y:S05]  /*9700*/  @!P1 BRA `(.L_x_39) ;  /* 0xfffffffc00ec9947 */ /* 0x002fea000383ffff */
[----:B------:R-:W-:Y:S05]  /*9710*/  BRA `(.L_x_202) ;  /* 0xffffff9c00607947 */ /* 0x000fea000383ffff */
.L_x_176:
[----:B------:R-:W-:Y:S01]  /*9720*/  BSSY B1, `(.L_x_203) ;  /* 0x0000006000017945 */ /* 0x000fe20003800000 */
[----:B------:R-:W-:-:S07]  /*9730*/  IMAD.MOV.U32 R10, RZ, RZ, -0x1 ;  /* 0xffffffffff0a7424 */ /* 0x000fce00078e00ff */
[----:B------:R-:W-:Y:S05]  /*9740*/  WARPSYNC.COLLECTIVE R10, `(.L_x_204) ;  /* 0x000000000a0c7348 */ /* 0x000fea0003c00000 */
[----:B------:R-:W-:Y:S02]  /*9750*/  ELECT P1, UR62, PT ;  /* 0x00000000003e782f */ /* 0x000fe40003820000 */
[----:B------:R-:W-:Y:S01]  /*9760*/  MOV R10, UR62 ;  /* 0x0000003e000a7c02 */ /* 0x000fe20008000f00 */
[----:B------:R-:W-:Y:S10]  /*9770*/  ENDCOLLECTIVE ;  /* 0x000000000000791b */ /* 0x000ff40003800000 */
.L_x_204:
[----:B------:R-:W-:Y:S05]  /*9780*/  BSYNC B1 ;  /* 0x0000000000017941 */ /* 0x000fea0003800000 */
.L_x_203:
[----:B------:R-:W-:Y:S05]  /*9790*/  BRA `(.L_x_205) ;  /* 0xffffffec00487947 */ /* 0x000fea000383ffff */
.L_x_179:
[----:B0-----:R0:W1:Y:S02]  /*97a0*/  SYNCS.PHASECHK.TRANS64.TRYWAIT P1, [R19+URZ+0x48], R10 ;  /* 0x0000480a130075a7 */ /* 0x001064000802017f */
[----:B-1----:R-:W-:Y:S05]  /*97b0*/  @!P1 NANOSLEEP.SYNCS 0x989680 ;  /* 0x009896800000995d */ /* 0x002fea0003900000 */
[----:B------:R-:W1:Y:S02]  /*97c0*/  @!P1 SYNCS.PHASECHK.TRANS64 P1, [R19+URZ+0x48], R10 ;  /* 0x0000480a130095a7 */ /* 0x000e64000802007f */
[----:B-1----:R-:W-:Y:S05]  /*97d0*/  @!P1 BRA `(.L_x_179) ;  /* 0xfffffffc00f09947 */ /* 0x002fea000383ffff */
[----:B------:R-:W-:Y:S05]  /*97e0*/  BRA `(.L_x_206) ;  /* 0xffffffec00847947 */ /* 0x000fea000383ffff */
.L_x_188:
[----:B------:R-:W-:Y:S01]  /*97f0*/  BSSY B0, `(.L_x_207) ;  /* 0x0000006000007945 */ /* 0x000fe20003800000 */
[----:B------:R-:W-:-:S07]  /*9800*/  IMAD.MOV.U32 R10, RZ, RZ, -0x1 ;  /* 0xffffffffff0a7424 */ /* 0x000fce00078e00ff */
[----:B------:R-:W-:Y:S05]  /*9810*/  WARPSYNC.COLLECTIVE R10, `(.L_x_208) ;  /* 0x000000000a0c7348 */ /* 0x000fea0003c00000 */
[----:B------:R-:W-:Y:S02]  /*9820*/  ELECT P1, UR62, PT ;  /* 0x00000000003e782f */ /* 0x000fe40003820000 */
[----:B------:R-:W-:Y:S01]  /*9830*/  MOV R10, UR62 ;  /* 0x0000003e000a7c02 */ /* 0x000fe20008000f00 */
[----:B------:R-:W-:Y:S10]  /*9840*/  ENDCOLLECTIVE ;  /* 0x000000000000791b */ /* 0x000ff40003800000 */
.L_x_208:
[----:B------:R-:W-:Y:S05]  /*9850*/  BSYNC B0 ;  /* 0x0000000000007941 */ /* 0x000fea0003800000 */
.L_x_207:
[----:B------:R-:W-:Y:S01]  /*9860*/  PLOP3.LUT P0, PT, P1, PT, PT, 0x80, 0x0 ;  /* 0x000000000000781c */ /* 0x000fe20000f0f070 */
[----:B------:R-:W-:-:S12]  /*9870*/  BRA `(.L_x_209) ;  /* 0xfffffff400e07947 */ /* 0x000fd8000383ffff */
.L_x_192:
[----:B0-----:R0:W1:Y:S02]  /*9880*/  SYNCS.PHASECHK.TRANS64.TRYWAIT P0, [R5+URZ], R2 ;  /* 0x00000002050075a7 */ /* 0x001064000800017f */
[----:B-1----:R-:W-:Y:S05]  /*9890*/  @!P0 NANOSLEEP.SYNCS 0x989680 ;  /* 0x009896800000895d */ /* 0x002fea0003900000 */
[----:B------:R-:W1:Y:S02]  /*98a0*/  @!P0 SYNCS.PHASECHK.TRANS64 P0, [R5+URZ], R2 ;  /* 0x00000002050085a7 */ /* 0x000e64000800007f */
[----:B-1----:R-:W-:Y:S05]  /*98b0*/  @!P0 BRA `(.L_x_192) ;  /* 0xfffffffc00f08947 */ /* 0x002fea000383ffff */
[----:B------:R-:W-:Y:S05]  /*98c0*/  BRA `(.L_x_210) ;  /* 0xfffffff800207947 */ /* 0x000fea000383ffff */
.L_x_193:
[----:B0-----:R0:W1:Y:S02]  /*98d0*/  SYNCS.PHASECHK.TRANS64.TRYWAIT P0, [R7+URZ], R4 ;  /* 0x00000004070075a7 */ /* 0x001064000800017f */
[----:B-1----:R-:W-:Y:S05]  /*98e0*/  @!P0 NANOSLEEP.SYNCS 0x989680 ;  /* 0x009896800000895d */ /* 0x002fea0003900000 */
[----:B------:R-:W1:Y:S02]  /*98f0*/  @!P0 SYNCS.PHASECHK.TRANS64 P0, [R7+URZ], R4 ;  /* 0x00000004070085a7 */ /* 0x000e64000800007f */
[----:B-1----:R-:W-:Y:S05]  /*9900*/  @!P0 BRA `(.L_x_193) ;  /* 0xfffffffc00f08947 */ /* 0x002fea000383ffff */
[----:B------:R-:W-:Y:S05]  /*9910*/  BRA `(.L_x_211) ;  /* 0xfffffff800307947 */ /* 0x000fea000383ffff */
.L_x_194:
[----:B0-----:R0:W1:Y:S02]  /*9920*/  SYNCS.PHASECHK.TRANS64.TRYWAIT P0, [R6+URZ], R5 ;  /* 0x00000005060075a7 */ /* 0x001064000800017f */
[----:B-1----:R-:W-:Y:S05]  /*9930*/  @!P0 NANOSLEEP.SYNCS 0x989680 ;  /* 0x009896800000895d */ /* 0x002fea0003900000 */
[----:B------:R-:W1:Y:S02]  /*9940*/  @!P0 SYNCS.PHASECHK.TRANS64 P0, [R6+URZ], R5 ;  /* 0x00000005060085a7 */ /* 0x000e64000800007f */
[----:B-1----:R-:W-:Y:S05]  /*9950*/  @!P0 BRA `(.L_x_194) ;  /* 0xfffffffc00f08947 */ /* 0x002fea000383ffff */
[----:B------:R-:W-:Y:S05]  /*9960*/  BRA `(.L_x_212) ;  /* 0xfffffff800407947 */ /* 0x000fea000383ffff */
.L_x_195:
[----:B0-----:R0:W1:Y:S02]  /*9970*/  SYNCS.PHASECHK.TRANS64.TRYWAIT P0, [R9+URZ], R4 ;  /* 0x00000004090075a7 */ /* 0x001064000800017f */
[----:B-1----:R-:W-:Y:S05]  /*9980*/  @!P0 NANOSLEEP.SYNCS 0x989680 ;  /* 0x009896800000895d */ /* 0x002fea0003900000 */
[----:B------:R-:W1:Y:S02]  /*9990*/  @!P0 SYNCS.PHASECHK.TRANS64 P0, [R9+URZ], R4 ;  /* 0x00000004090085a7 */ /* 0x000e64000800007f */
[----:B-1----:R-:W-:Y:S05]  /*99a0*/  @!P0 BRA `(.L_x_195) ;  /* 0xfffffffc00f08947 */ /* 0x002fea000383ffff */
[----:B------:R-:W-:Y:S05]  /*99b0*/  BRA `(.L_x_213) ;  /* 0xfffffff800507947 */ /* 0x000fea000383ffff */
.L_x_196:
[----:B0-----:R0:W1:Y:S02]  /*99c0*/  SYNCS.PHASECHK.TRANS64.TRYWAIT P0, [R6+URZ], R5 ;  /* 0x00000005060075a7 */ /* 0x001064000800017f */
[----:B-1----:R-:W-:Y:S05]  /*99d0*/  @!P0 NANOSLEEP.SYNCS 0x989680 ;  /* 0x009896800000895d */ /* 0x002fea0003900000 */
[----:B------:R-:W1:Y:S02]  /*99e0*/  @!P0 SYNCS.PHASECHK.TRANS64 P0, [R6+URZ], R5 ;  /* 0x00000005060085a7 */ /* 0x000e64000800007f */
[----:B-1----:R-:W-:Y:S05]  /*99f0*/  @!P0 BRA `(.L_x_196) ;  /* 0xfffffffc00f08947 */ /* 0x002fea000383ffff */
[----:B------:R-:W-:Y:S05]  /*9a00*/  BRA `(.L_x_214) ;  /* 0xfffffff800607947 */ /* 0x000fea000383ffff */
.L_x_197:
[----:B0-----:R0:W1:Y:S02]  /*9a10*/  SYNCS.PHASECHK.TRANS64.TRYWAIT P0, [R9+URZ], R4 ;  /* 0x00000004090075a7 */ /* 0x001064000800017f */
[----:B-1----:R-:W-:Y:S05]  /*9a20*/  @!P0 NANOSLEEP.SYNCS 0x989680 ;  /* 0x009896800000895d */ /* 0x002fea0003900000 */
[----:B------:R-:W1:Y:S02]  /*9a30*/  @!P0 SYNCS.PHASECHK.TRANS64 P0, [R9+URZ], R4 ;  /* 0x00000004090085a7 */ /* 0x000e64000800007f */
[----:B-1----:R-:W-:Y:S05]  /*9a40*/  @!P0 BRA `(.L_x_197) ;  /* 0xfffffffc00f08947 */ /* 0x002fea000383ffff */
[----:B------:R-:W-:Y:S05]  /*9a50*/  BRA `(.L_x_215) ;  /* 0xfffffff800707947 */ /* 0x000fea000383ffff */
.L_x_198:
[----:B0-----:R0:W1:Y:S02]  /*9a60*/  SYNCS.PHASECHK.TRANS64.TRYWAIT P0, [R8+URZ], R5 ;  /* 0x00000005080075a7 */ /* 0x001064000800017f */
[----:B-1----:R-:W-:Y:S05]  /*9a70*/  @!P0 NANOSLEEP.SYNCS 0x989680 ;  /* 0x009896800000895d */ /* 0x002fea0003900000 */
[----:B------:R-:W1:Y:S02]  /*9a80*/  @!P0 SYNCS.PHASECHK.TRANS64 P0, [R8+URZ], R5 ;  /* 0x00000005080085a7 */ /* 0x000e64000800007f */
[----:B-1----:R-:W-:Y:S05]  /*9a90*/  @!P0 BRA `(.L_x_198) ;  /* 0xfffffffc00f08947 */ /* 0x002fea000383ffff */
[----:B------:R-:W-:Y:S05]  /*9aa0*/  BRA `(.L_x_216) ;  /* 0xfffffff800807947 */ /* 0x000fea000383ffff */
.L_x_199:
[----:B-1----:R1:W2:Y:S02]  /*9ab0*/  SYNCS.PHASECHK.TRANS64.TRYWAIT P0, [R11+URZ], R6 ;  /* 0x000000060b0075a7 */ /* 0x0022a4000800017f */
[----:B--2---:R-:W-:Y:S05]  /*9ac0*/  @!P0 NANOSLEEP.SYNCS 0x989680 ;  /* 0x009896800000895d */ /* 0x004fea0003900000 */
[----:B------:R-:W2:Y:S02]  /*9ad0*/  @!P0 SYNCS.PHASECHK.TRANS64 P0, [R11+URZ], R6 ;  /* 0x000000060b0085a7 */ /* 0x000ea4000800007f */
[----:B--2---:R-:W-:Y:S05]  /*9ae0*/  @!P0 BRA `(.L_x_199) ;  /* 0xfffffffc00f08947 */ /* 0x004fea000383ffff */
[----:B------:R-:W-:Y:S05]  /*9af0*/  BRA `(.L_x_217) ;  /* 0xfffffff800887947 */ /* 0x000fea000383ffff */
.L_x_218:
[----:B------:R-:W-:-:S00]  /*9b00*/  BRA `(.L_x_218) ;  /* 0xfffffffc00fc7947 */ /* 0x000fc0000383ffff */
[----:B------:R-:W-:-:S00]  /*9b10*/  NOP ;  /* 0x0000000000007918 */ /* 0x000fc00000000000 */
        /* <DEDUP_REMOVED lines=14> */
.L_x_219:


//--------------------- .nv.shared._ZN7cutlass13device_kernelINS_4gemm6kernel13GemmUniversalIN4cute5tupleIJiiiiEEENS1_10collective13CollectiveMmaINS1_37MainloopSm90TmaGmmaWarpSpecializedFP8ILi9ENS5_IJNS4_1CILi1EEENSA_ILi8EEESB_EEENS1_32KernelTmaWarpSpecializedPingpongEEENS5_IJNSA_ILi64EEENSA_ILi128EEESH_EEENS_12float_e4m3_tENS5_IJlSB_lEEESJ_SK_NS4_8TiledMMAINS4_8MMA_AtomIJNS4_4SM904GMMA31MMA_64x128x32_F32E4M3E4M3_SS_TNILNSO_7ScaleInE1ELSQ_1EEEEEENS4_6LayoutINS5_IJSB_SB_SB_EEENS5_IJNSA_ILi0EEESV_SV_EEEEENS5_IJNS4_10UnderscoreESY_SY_EEEEENS4_23SM90_TMA_LOAD_MULTICASTENS4_14ComposedLayoutINS4_7SwizzleILi3ELi4ELi3EEENS4_18smem_ptr_flag_bitsILi8EEENST_INS5_IJSC_SH_EEENS5_IJSH_SB_EEEEEEEvNS4_8identityENS4_13SM90_TMA_LOADES1A_vS1B_EENS_8epilogue10collective6detail29Sm90TmaWarpSpecializedAdapterINS1F_15DefaultEpilogueISJ_SK_SK_NS1E_6thread17LinearCombinationISJ_Li1EffLNS1J_9ScaleType4KindE0ELNS_15FloatRoundStyleE2ESJ_EENS1_15EpilogueDefaultEEEEEvvEEEEvNT_6ParamsE --------------------------
	.section	.nv.shared._ZN7cutlass13device_kernelINS_4gemm6kernel13GemmUniversalIN4cute5tupleIJiiiiEEENS1_10collective13CollectiveMmaINS1_37MainloopSm90TmaGmmaWarpSpecializedFP8ILi9ENS5_IJNS4_1CILi1EEENSA_ILi8EEESB_EEENS1_32KernelTmaWarpSpecializedPingpongEEENS5_IJNSA_ILi64EEENSA_ILi128EEESH_EEENS_12float_e4m3_tENS5_IJlSB_lEEESJ_SK_NS4_8TiledMMAINS4_8MMA_AtomIJNS4_4SM904GMMA31MMA_64x128x32_F32E4M3E4M3_SS_TNILNSO_7ScaleInE1ELSQ_1EEEEEENS4_6LayoutINS5_IJSB_SB_SB_EEENS5_IJNSA_ILi0EEESV_SV_EEEEENS5_IJNS4_10UnderscoreESY_SY_EEEEENS4_23SM90_TMA_LOAD_MULTICASTENS4_14ComposedLayoutINS4_7SwizzleILi3ELi4ELi3EEENS4_18smem_ptr_flag_bitsILi8EEENST_INS5_IJSC_SH_EEENS5_IJSH_SB_EEEEEEEvNS4_8identityENS4_13SM90_TMA_LOADES1A_vS1B_EENS_8epilogue10collective6detail29Sm90TmaWarpSpecializedAdapterINS1F_15DefaultEpilogueISJ_SK_SK_NS1E_6thread17LinearCombinationISJ_Li1EffLNS1J_9ScaleType4KindE0ELNS_15FloatRoundStyleE2ESJ_EENS1_15EpilogueDefaultEEEEEvvEEEEvNT_6ParamsE,"aw",@nobits
	.sectionflags	@""
	.align	16
	.zero		1024


//--------------------- .nv.shared.reserved.0     --------------------------
	.section	.nv.shared.reserved.0,"aw",@nobits
	.weak		__nv_reservedSMEM_offset_0_alias
	.size		__nv_reservedSMEM_offset_0_alias, 0, 0
	.other		__nv_reservedSMEM_offset_0_alias,@"STO_CUDA_RESERVED_SHARED STV_DEFAULT"
__nv_reservedSMEM_offset_0_alias:
	.zero		0


//--------------------- .nv.global                --------------------------
	.section	.nv.global,"aw",@nobits
.nv.global:
	.type		_ZN40_INTERNAL_ec5598d5_4_k_cu_0ef2e955_280604cute1_E,@object
	.size		_ZN40_INTERNAL_ec5598d5_4_k_cu_0ef2e955_280604cute1_E,(_ZN40_INTERNAL_ec5598d5_4_k_cu_0ef2e955_280604cuda3std3__45__cpo6cbeginE - _ZN40_INTERNAL_ec5598d5_4_k_cu_0ef2e955_280604cute1_E)
_ZN40_INTERNAL_ec5598d5_4_k_cu_0ef2e955_280604cute1_E:
	.zero		1
	.type		_ZN40_INTERNAL_ec5598d5_4_k_cu_0ef2e955_280604cuda3std3__45__cpo6cbeginE,@object
	.size		_ZN40_INTERNAL_ec5598d5_4_k_cu_0ef2e955_280604cuda3std3__45__cpo6cbeginE,(_ZN40_INTERNAL_ec5598d5_4_k_cu_0ef2e955_280604cuda3std3__48in_placeE - _ZN40_INTERNAL_ec5598d5_4_k_cu_0ef2e955_280604cuda3std3__45__cpo6cbeginE)
_ZN40_INTERNAL_ec5598d5_4_k_cu_0ef2e955_280604cuda3std3__45__cpo6cbeginE:
	.zero		1
	.type		_ZN40_INTERNAL_ec5598d5_4_k_cu_0ef2e955_280604cuda3std3__48in_placeE,@object
	.size		_ZN40_INTERNAL_ec5598d5_4_k_cu_0ef2e955_280604cuda3std3__48in_placeE,(_ZN40_INTERNAL_ec5598d5_4_k_cu_0ef2e955_280604cuda3std6ranges3__45__cpo9iter_moveE - _ZN40_INTERNAL_ec5598d5_4_k_cu_0ef2e955_280604cuda3std3__48in_placeE)
_ZN40_INTERNAL_ec5598d5_4_k_cu_0ef2e955_280604cuda3std3__48in_placeE:
	.zero		1
	.type		_ZN40_INTERNAL_ec5598d5_4_k_cu_0ef2e955_280604cuda3std6ranges3__45__cpo9iter_moveE,@object
	.size		_ZN40_INTERNAL_ec5598d5_4_k_cu_0ef2e955_280604cuda3std6ranges3__45__cpo9iter_moveE,(_ZN40_INTERNAL_ec5598d5_4_k_cu_0ef2e955_280604cuda3std3__45__cpo5beginE - _ZN40_INTERNAL_ec5598d5_4_k_cu_0ef2e955_280604cuda3std6ranges3__45__cpo9iter_moveE)
_ZN40_INTERNAL_ec5598d5_4_k_cu_0ef2e955_280604cuda3std6ranges3__45__cpo9iter_moveE:
	.zero		1
	.type		_ZN40_INTERNAL_ec5598d5_4_k_cu_0ef2e955_280604cuda3std3__45__cpo5beginE,@object
	.size		_ZN40_INTERNAL_ec5598d5_4_k_cu_0ef2e955_280604cuda3std3__45__cpo5beginE,(_ZN40_INTERNAL_ec5598d5_4_k_cu_0ef2e955_280604cuda3std3__442_GLOBAL__N__ec5598d5_4_k_cu_0ef2e955_280606ignoreE - _ZN40_INTERNAL_ec5598d5_4_k_cu_0ef2e955_280604cuda3std3__45__cpo5beginE)
_ZN40_INTERNAL_ec5598d5_4_k_cu_0ef2e955_280604cuda3std3__45__cpo5beginE:
	.zero		1
	.type		_ZN40_INTERNAL_ec5598d5_4_k_cu_0ef2e955_280604cuda3std3__442_GLOBAL__N__ec5598d5_4_k_cu_0ef2e955_280606ignoreE,@object
	.size		_ZN40_INTERNAL_ec5598d5_4_k_cu_0ef2e955_280604cuda3std3__442_GLOBAL__N__ec5598d5_4_k_cu_0ef2e955_280606ignoreE,(_ZN40_INTERNAL_ec5598d5_4_k_cu_0ef2e955_280604cute7productE - _ZN40_INTERNAL_ec5598d5_4_k_cu_0ef2e955_280604cuda3std3__442_GLOBAL__N__ec5598d5_4_k_cu_0ef2e955_280606ignoreE)
_ZN40_INTERNAL_ec5598d5_4_k_cu_0ef2e955_280604cuda3std3__442_GLOBAL__N__ec5598d5_4_k_cu_0ef2e955_280606ignoreE:
	.zero		1
	.type		_ZN40_INTERNAL_ec5598d5_4_k_cu_0ef2e955_280604cute7productE,@object
	.size		_ZN40_INTERNAL_ec5598d5_4_k_cu_0ef2e955_280604cute7productE,(_ZN40_INTERNAL_ec5598d5_4_k_cu_0ef2e955_280604cuda3std3__45__cpo3endE - _ZN40_INTERNAL_ec5598d5_4_k_cu_0ef2e955_280604cute7productE)
_ZN40_INTERNAL_ec5598d5_4_k_cu_0ef2e955_280604cute7productE:
	.zero		1
	.type		_ZN40_INTERNAL_ec5598d5_4_k_cu_0ef2e955_280604cuda3std3__45__cpo3endE,@object
	.size		_ZN40_INTERNAL_ec5598d5_4_k_cu_0ef2e955_280604cuda3std3__45__cpo3endE,(_ZN40_INTERNAL_ec5598d5_4_k_cu_0ef2e955_280604cuda3std3__419piecewise_constructE - _ZN40_INTERNAL_ec5598d5_4_k_cu_0ef2e955_280604cuda3std3__45__cpo3endE)
_ZN40_INTERNAL_ec5598d5_4_k_cu_0ef2e955_280604cuda3std3__45__cpo3endE:
	.zero		1
	.type		_ZN40_INTERNAL_ec5598d5_4_k_cu_0ef2e955_280604cuda3std3__419piecewise_constructE,@object
	.size		_ZN40_INTERNAL_ec5598d5_4_k_cu_0ef2e955_280604cuda3std3__419piecewise_constructE,(_ZN40_INTERNAL_ec5598d5_4_k_cu_0ef2e955_280604cuda3std3__45__cpo4cendE - _ZN40_INTERNAL_ec5598d5_4_k_cu_0ef2e955_280604cuda3std3__419piecewise_constructE)
_ZN40_INTERNAL_ec5598d5_4_k_cu_0ef2e955_280604cuda3std3__419piecewise_constructE:
	.zero		1
	.type		_ZN40_INTERNAL_ec5598d5_4_k_cu_0ef2e955_280604cuda3std3__45__cpo4cendE,@object
	.size		_ZN40_INTERNAL_ec5598d5_4_k_cu_0ef2e955_280604cuda3std3__45__cpo4cendE,(_ZN40_INTERNAL_ec5598d5_4_k_cu_0ef2e955_280604cuda3std6ranges3__45__cpo4swapE - _ZN40_INTERNAL_ec5598d5_4_k_cu_0ef2e955_280604cuda3std3__45__cpo4cendE)
_ZN40_INTERNAL_ec5598d5_4_k_cu_0ef2e955_280604cuda3std3__45__cpo4cendE:
	.zero		1
	.type		_ZN40_INTERNAL_ec5598d5_4_k_cu_0ef2e955_280604cuda3std6ranges3__45__cpo4swapE,@object
	.size		_ZN40_INTERNAL_ec5598d5_4_k_cu_0ef2e955_280604cuda3std6ranges3__45__cpo4swapE,(.L_7 - _ZN40_INTERNAL_ec5598d5_4_k_cu_0ef2e955_280604cuda3std6ranges3__45__cpo4swapE)
_ZN40_INTERNAL_ec5598d5_4_k_cu_0ef2e955_280604cuda3std6ranges3__45__cpo4swapE:
	.zero		1
.L_7:


//--------------------- .nv.constant0._ZN7cutlass13device_kernelINS_4gemm6kernel13GemmUniversalIN4cute5tupleIJiiiiEEENS1_10collective13CollectiveMmaINS1_37MainloopSm90TmaGmmaWarpSpecializedFP8ILi9ENS5_IJNS4_1CILi1EEENSA_ILi8EEESB_EEENS1_32KernelTmaWarpSpecializedPingpongEEENS5_IJNSA_ILi64EEENSA_ILi128EEESH_EEENS_12float_e4m3_tENS5_IJlSB_lEEESJ_SK_NS4_8TiledMMAINS4_8MMA_AtomIJNS4_4SM904GMMA31MMA_64x128x32_F32E4M3E4M3_SS_TNILNSO_7ScaleInE1ELSQ_1EEEEEENS4_6LayoutINS5_IJSB_SB_SB_EEENS5_IJNSA_ILi0EEESV_SV_EEEEENS5_IJNS4_10UnderscoreESY_SY_EEEEENS4_23SM90_TMA_LOAD_MULTICASTENS4_14ComposedLayoutINS4_7SwizzleILi3ELi4ELi3EEENS4_18smem_ptr_flag_bitsILi8EEENST_INS5_IJSC_SH_EEENS5_IJSH_SB_EEEEEEEvNS4_8identityENS4_13SM90_TMA_LOADES1A_vS1B_EENS_8epilogue10collective6detail29Sm90TmaWarpSpecializedAdapterINS1F_15DefaultEpilogueISJ_SK_SK_NS1E_6thread17LinearCombinationISJ_Li1EffLNS1J_9ScaleType4KindE0ELNS_15FloatRoundStyleE2ESJ_EENS1_15EpilogueDefaultEEEEEvvEEEEvNT_6ParamsE --------------------------
	.section	.nv.constant0._ZN7cutlass13device_kernelINS_4gemm6kernel13GemmUniversalIN4cute5tupleIJiiiiEEENS1_10collective13CollectiveMmaINS1_37MainloopSm90TmaGmmaWarpSpecializedFP8ILi9ENS5_IJNS4_1CILi1EEENSA_ILi8EEESB_EEENS1_32KernelTmaWarpSpecializedPingpongEEENS5_IJNSA_ILi64EEENSA_ILi128EEESH_EEENS_12float_e4m3_tENS5_IJlSB_lEEESJ_SK_NS4_8TiledMMAINS4_8MMA_AtomIJNS4_4SM904GMMA31MMA_64x128x32_F32E4M3E4M3_SS_TNILNSO_7ScaleInE1ELSQ_1EEEEEENS4_6LayoutINS5_IJSB_SB_SB_EEENS5_IJNSA_ILi0EEESV_SV_EEEEENS5_IJNS4_10UnderscoreESY_SY_EEEEENS4_23SM90_TMA_LOAD_MULTICASTENS4_14ComposedLayoutINS4_7SwizzleILi3ELi4ELi3EEENS4_18smem_ptr_flag_bitsILi8EEENST_INS5_IJSC_SH_EEENS5_IJSH_SB_EEEEEEEvNS4_8identityENS4_13SM90_TMA_LOADES1A_vS1B_EENS_8epilogue10collective6detail29Sm90TmaWarpSpecializedAdapterINS1F_15DefaultEpilogueISJ_SK_SK_NS1E_6thread17LinearCombinationISJ_Li1EffLNS1J_9ScaleType4KindE0ELNS_15FloatRoundStyleE2ESJ_EENS1_15EpilogueDefaultEEEEEvvEEEEvNT_6ParamsE,"a",@progbits
	.sectionflags	@""
	.align	4
.nv.constant0._ZN7cutlass13device_kernelINS_4gemm6kernel13GemmUniversalIN4cute5tupleIJiiiiEEENS1_10collective13CollectiveMmaINS1_37MainloopSm90TmaGmmaWarpSpecializedFP8ILi9ENS5_IJNS4_1CILi1EEENSA_ILi8EEESB_EEENS1_32KernelTmaWarpSpecializedPingpongEEENS5_IJNSA_ILi64EEENSA_ILi128EEESH_EEENS_12float_e4m3_tENS5_IJlSB_lEEESJ_SK_NS4_8TiledMMAINS4_8MMA_AtomIJNS4_4SM904GMMA31MMA_64x128x32_F32E4M3E4M3_SS_TNILNSO_7ScaleInE1ELSQ_1EEEEEENS4_6LayoutINS5_IJSB_SB_SB_EEENS5_IJNSA_ILi0EEESV_SV_EEEEENS5_IJNS4_10UnderscoreESY_SY_EEEEENS4_23SM90_TMA_LOAD_MULTICASTENS4_14ComposedLayoutINS4_7SwizzleILi3ELi4ELi3EEENS4_18smem_ptr_flag_bitsILi8EEENST_INS5_IJSC_SH_EEENS5_IJSH_SB_EEEEEEEvNS4_8identityENS4_13SM90_TMA_LOADES1A_vS1B_EENS_8epilogue10collective6detail29Sm90TmaWarpSpecializedAdapterINS1F_15DefaultEpilogueISJ_SK_SK_NS1E_6thread17LinearCombinationISJ_Li1EffLNS1J_9ScaleType4KindE0ELNS_15FloatRoundStyleE2ESJ_EENS1_15EpilogueDefaultEEEEEvvEEEEvNT_6ParamsE:
	.zero		1664


//--------------------- SYMBOLS --------------------------

	.type		.nv.reservedSmem.offset0,@object
	.size		.nv.reservedSmem.offset0,0x4
